//
// Generated by NVIDIA NVVM Compiler
//
// Compiler Build ID: CL-36424714
// Cuda compilation tools, release 13.0, V13.0.88
// Based on NVVM 20.0.0
//

.version 9.0
.target sm_100
.address_size 64

	// .globl	deform_foliage_kernel
.global .align 4 .b8 __cudart_i2opi_f[24] = {65, 144, 67, 60, 153, 149, 98, 219, 192, 221, 52, 245, 209, 87, 39, 252, 41, 21, 68, 78, 110, 131, 249, 162};

.visible .entry deform_foliage_kernel(
	.param .u64 .ptr .align 1 deform_foliage_kernel_param_0,
	.param .u64 .ptr .align 1 deform_foliage_kernel_param_1,
	.param .u32 deform_foliage_kernel_param_2,
	.param .align 4 .b8 deform_foliage_kernel_param_3[12],
	.param .f32 deform_foliage_kernel_param_4,
	.param .f32 deform_foliage_kernel_param_5,
	.param .f32 deform_foliage_kernel_param_6,
	.param .f32 deform_foliage_kernel_param_7,
	.param .align 4 .b8 deform_foliage_kernel_param_8[12],
	.param .u64 .ptr .align 1 deform_foliage_kernel_param_9
)
{
	.local .align 4 .b8 	__local_depot0[28];
	.reg .b64 	%SP;
	.reg .b64 	%SPL;
	.reg .pred 	%p<39>;
	.reg .b32 	%r<162>;
	.reg .b32 	%f<176>;
	.reg .b64 	%rd<89>;
	.reg .b64 	%fd<9>;

	mov.u64 	%SPL, __local_depot0;
	ld.param.u64 	%rd31, [deform_foliage_kernel_param_0];
	ld.param.f32 	%f1, [deform_foliage_kernel_param_3];
	ld.param.f32 	%f2, [deform_foliage_kernel_param_3+8];
	ld.param.f32 	%f3, [deform_foliage_kernel_param_8+4];
	ld.param.u64 	%rd33, [deform_foliage_kernel_param_1];
	ld.param.u32 	%r58, [deform_foliage_kernel_param_2];
	ld.param.f32 	%f52, [deform_foliage_kernel_param_4];
	ld.param.f32 	%f53, [deform_foliage_kernel_param_5];
	ld.param.f32 	%f54, [deform_foliage_kernel_param_6];
	ld.param.f32 	%f55, [deform_foliage_kernel_param_7];
	ld.param.u64 	%rd32, [deform_foliage_kernel_param_9];
	cvta.to.global.u64 	%rd1, %rd33;
	add.u64 	%rd2, %SPL, 0;
	mov.u32 	%r59, %ctaid.x;
	mov.u32 	%r60, %ntid.x;
	mov.u32 	%r61, %tid.x;
	mad.lo.s32 	%r1, %r59, %r60, %r61;
	setp.ge.s32 	%p1, %r1, %r58;
	@%p1 bra 	$L__BB0_42;
	cvta.to.global.u64 	%rd35, %rd31;
	mul.wide.s32 	%rd36, %r1, 12;
	add.s64 	%rd37, %rd35, %rd36;
	ld.global.nc.f32 	%f4, [%rd37];
	ld.global.nc.f32 	%f5, [%rd37+4];
	ld.global.nc.f32 	%f6, [%rd37+8];
	setp.geu.f32 	%p2, %f52, 0f3A83126F;
	@%p2 bra 	$L__BB0_3;
	add.s64 	%rd76, %rd1, %rd36;
	st.global.f32 	[%rd76], %f4;
	st.global.f32 	[%rd76+4], %f5;
	st.global.f32 	[%rd76+8], %f6;
	bra.uni 	$L__BB0_42;
$L__BB0_3:
	sub.f32 	%f57, %f5, %f3;
	setp.gt.f32 	%p3, %f55, 0f3A83126F;
	selp.f32 	%f58, %f55, 0f3F800000, %p3;
	div.rn.f32 	%f59, %f57, %f58;
	min.f32 	%f60, %f59, 0f3F800000;
	max.f32 	%f7, %f60, 0f00000000;
	setp.leu.f32 	%p4, %f7, 0f3E4CCCCD;
	mov.f32 	%f166, 0f00000000;
	@%p4 bra 	$L__BB0_5;
	add.f32 	%f61, %f7, 0fBE4CCCCD;
	div.rn.f32 	%f62, %f61, 0f3F4CCCCD;
	mul.f32 	%f63, %f62, %f62;
	mul.f32 	%f166, %f62, %f63;
$L__BB0_5:
	setp.eq.s64 	%p5, %rd32, 0;
	mov.f32 	%f167, 0f00000000;
	mov.f32 	%f168, %f167;
	@%p5 bra 	$L__BB0_7;
	cvta.to.global.u64 	%rd38, %rd32;
	add.s64 	%rd40, %rd38, %rd36;
	ld.global.nc.f32 	%f167, [%rd40];
	ld.global.nc.f32 	%f168, [%rd40+8];
$L__BB0_7:
	mov.f32 	%f65, 0f3F800000;
	sub.f32 	%f66, %f65, %f167;
	mul.f32 	%f14, %f166, %f66;
	mul.f32 	%f67, %f2, %f6;
	fma.rn.f32 	%f68, %f1, %f4, %f67;
	mul.f32 	%f15, %f68, 0f3D4CCCCD;
	mul.f32 	%f16, %f53, %f54;
	add.f32 	%f17, %f16, %f15;
	mul.f32 	%f69, %f17, 0f3F22F983;
	cvt.rni.s32.f32 	%r149, %f69;
	cvt.rn.f32.s32 	%f70, %r149;
	fma.rn.f32 	%f71, %f70, 0fBFC90FDA, %f17;
	fma.rn.f32 	%f72, %f70, 0fB3A22168, %f71;
	fma.rn.f32 	%f169, %f70, 0fA7C234C5, %f72;
	abs.f32 	%f19, %f17;
	setp.ltu.f32 	%p6, %f19, 0f47CE4780;
	@%p6 bra 	$L__BB0_15;
	setp.neu.f32 	%p7, %f19, 0f7F800000;
	@%p7 bra 	$L__BB0_10;
	mov.f32 	%f75, 0f00000000;
	mul.rn.f32 	%f169, %f17, %f75;
	mov.b32 	%r149, 0;
	bra.uni 	$L__BB0_15;
$L__BB0_10:
	mov.b32 	%r3, %f17;
	shl.b32 	%r63, %r3, 8;
	or.b32  	%r4, %r63, -2147483648;
	mov.b64 	%rd79, 0;
	mov.b32 	%r146, 0;
	mov.u64 	%rd77, __cudart_i2opi_f;
	mov.u64 	%rd78, %rd2;
$L__BB0_11:
	.pragma "nounroll";
	ld.global.nc.u32 	%r64, [%rd77];
	mad.wide.u32 	%rd43, %r64, %r4, %rd79;
	shr.u64 	%rd79, %rd43, 32;
	st.local.u32 	[%rd78], %rd43;
	add.s32 	%r146, %r146, 1;
	add.s64 	%rd78, %rd78, 4;
	add.s64 	%rd77, %rd77, 4;
	setp.ne.s32 	%p8, %r146, 6;
	@%p8 bra 	$L__BB0_11;
	shr.u32 	%r65, %r3, 23;
	st.local.u32 	[%rd2+24], %rd79;
	and.b32  	%r7, %r65, 31;
	and.b32  	%r66, %r65, 224;
	add.s32 	%r67, %r66, -128;
	shr.u32 	%r68, %r67, 5;
	mul.wide.u32 	%rd44, %r68, 4;
	sub.s64 	%rd9, %rd2, %rd44;
	ld.local.u32 	%r147, [%rd9+24];
	ld.local.u32 	%r148, [%rd9+20];
	setp.eq.s32 	%p9, %r7, 0;
	@%p9 bra 	$L__BB0_14;
	shf.l.wrap.b32 	%r147, %r148, %r147, %r7;
	ld.local.u32 	%r69, [%rd9+16];
	shf.l.wrap.b32 	%r148, %r69, %r148, %r7;
$L__BB0_14:
	shr.u32 	%r70, %r147, 30;
	shf.l.wrap.b32 	%r71, %r148, %r147, 2;
	shl.b32 	%r72, %r148, 2;
	shr.u32 	%r73, %r71, 31;
	add.s32 	%r74, %r73, %r70;
	neg.s32 	%r75, %r74;
	setp.lt.s32 	%p10, %r3, 0;
	selp.b32 	%r149, %r75, %r74, %p10;
	xor.b32  	%r76, %r71, %r3;
	shr.s32 	%r77, %r71, 31;
	xor.b32  	%r78, %r77, %r71;
	xor.b32  	%r79, %r77, %r72;
	cvt.u64.u32 	%rd45, %r78;
	shl.b64 	%rd46, %rd45, 32;
	cvt.u64.u32 	%rd47, %r79;
	or.b64  	%rd48, %rd46, %rd47;
	cvt.rn.f64.s64 	%fd1, %rd48;
	mul.f64 	%fd2, %fd1, 0d3BF921FB54442D19;
	cvt.rn.f32.f64 	%f73, %fd2;
	neg.f32 	%f74, %f73;
	setp.lt.s32 	%p11, %r76, 0;
	selp.f32 	%f169, %f74, %f73, %p11;
$L__BB0_15:
	mul.rn.f32 	%f76, %f169, %f169;
	and.b32  	%r81, %r149, 1;
	setp.eq.b32 	%p12, %r81, 1;
	selp.f32 	%f77, 0f3F800000, %f169, %p12;
	fma.rn.f32 	%f78, %f76, %f77, 0f00000000;
	fma.rn.f32 	%f79, %f76, 0f37CBAC00, 0fBAB607ED;
	selp.f32 	%f80, %f79, 0fB94D4153, %p12;
	selp.f32 	%f81, 0f3D2AAABB, 0f3C0885E4, %p12;
	fma.rn.f32 	%f82, %f80, %f76, %f81;
	selp.f32 	%f83, 0fBEFFFFFF, 0fBE2AAAA8, %p12;
	fma.rn.f32 	%f84, %f82, %f76, %f83;
	fma.rn.f32 	%f85, %f84, %f78, %f77;
	and.b32  	%r82, %r149, 2;
	setp.eq.s32 	%p13, %r82, 0;
	mov.f32 	%f86, 0f00000000;
	sub.f32 	%f87, %f86, %f85;
	selp.f32 	%f23, %f85, %f87, %p13;
	mul.f32 	%f88, %f15, 0f40133333;
	fma.rn.f32 	%f24, %f16, 0f3FD9999A, %f88;
	mul.f32 	%f89, %f24, 0f3F22F983;
	cvt.rni.s32.f32 	%r153, %f89;
	cvt.rn.f32.s32 	%f90, %r153;
	fma.rn.f32 	%f91, %f90, 0fBFC90FDA, %f24;
	fma.rn.f32 	%f92, %f90, 0fB3A22168, %f91;
	fma.rn.f32 	%f170, %f90, 0fA7C234C5, %f92;
	abs.f32 	%f26, %f24;
	setp.ltu.f32 	%p14, %f26, 0f47CE4780;
	@%p14 bra 	$L__BB0_23;
	setp.neu.f32 	%p15, %f26, 0f7F800000;
	@%p15 bra 	$L__BB0_18;
	mov.f32 	%f95, 0f00000000;
	mul.rn.f32 	%f170, %f24, %f95;
	mov.b32 	%r153, 0;
	bra.uni 	$L__BB0_23;
$L__BB0_18:
	mov.b32 	%r17, %f24;
	shl.b32 	%r84, %r17, 8;
	or.b32  	%r18, %r84, -2147483648;
	mov.b64 	%rd82, 0;
	mov.b32 	%r150, 0;
	mov.u64 	%rd80, __cudart_i2opi_f;
	mov.u64 	%rd81, %rd2;
$L__BB0_19:
	.pragma "nounroll";
	ld.global.nc.u32 	%r85, [%rd80];
	mad.wide.u32 	%rd51, %r85, %r18, %rd82;
	shr.u64 	%rd82, %rd51, 32;
	st.local.u32 	[%rd81], %rd51;
	add.s32 	%r150, %r150, 1;
	add.s64 	%rd81, %rd81, 4;
	add.s64 	%rd80, %rd80, 4;
	setp.ne.s32 	%p16, %r150, 6;
	@%p16 bra 	$L__BB0_19;
	shr.u32 	%r86, %r17, 23;
	st.local.u32 	[%rd2+24], %rd82;
	and.b32  	%r21, %r86, 31;
	and.b32  	%r87, %r86, 224;
	add.s32 	%r88, %r87, -128;
	shr.u32 	%r89, %r88, 5;
	mul.wide.u32 	%rd52, %r89, 4;
	sub.s64 	%rd16, %rd2, %rd52;
	ld.local.u32 	%r151, [%rd16+24];
	ld.local.u32 	%r152, [%rd16+20];
	setp.eq.s32 	%p17, %r21, 0;
	@%p17 bra 	$L__BB0_22;
	shf.l.wrap.b32 	%r151, %r152, %r151, %r21;
	ld.local.u32 	%r90, [%rd16+16];
	shf.l.wrap.b32 	%r152, %r90, %r152, %r21;
$L__BB0_22:
	shr.u32 	%r91, %r151, 30;
	shf.l.wrap.b32 	%r92, %r152, %r151, 2;
	shl.b32 	%r93, %r152, 2;
	shr.u32 	%r94, %r92, 31;
	add.s32 	%r95, %r94, %r91;
	neg.s32 	%r96, %r95;
	setp.lt.s32 	%p18, %r17, 0;
	selp.b32 	%r153, %r96, %r95, %p18;
	xor.b32  	%r97, %r92, %r17;
	shr.s32 	%r98, %r92, 31;
	xor.b32  	%r99, %r98, %r92;
	xor.b32  	%r100, %r98, %r93;
	cvt.u64.u32 	%rd53, %r99;
	shl.b64 	%rd54, %rd53, 32;
	cvt.u64.u32 	%rd55, %r100;
	or.b64  	%rd56, %rd54, %rd55;
	cvt.rn.f64.s64 	%fd3, %rd56;
	mul.f64 	%fd4, %fd3, 0d3BF921FB54442D19;
	cvt.rn.f32.f64 	%f93, %fd4;
	neg.f32 	%f94, %f93;
	setp.lt.s32 	%p19, %r97, 0;
	selp.f32 	%f170, %f94, %f93, %p19;
$L__BB0_23:
	mul.rn.f32 	%f96, %f170, %f170;
	and.b32  	%r102, %r153, 1;
	setp.eq.b32 	%p20, %r102, 1;
	selp.f32 	%f97, 0f3F800000, %f170, %p20;
	fma.rn.f32 	%f98, %f96, %f97, 0f00000000;
	fma.rn.f32 	%f99, %f96, 0f37CBAC00, 0fBAB607ED;
	selp.f32 	%f100, %f99, 0fB94D4153, %p20;
	selp.f32 	%f101, 0f3D2AAABB, 0f3C0885E4, %p20;
	fma.rn.f32 	%f102, %f100, %f96, %f101;
	selp.f32 	%f103, 0fBEFFFFFF, 0fBE2AAAA8, %p20;
	fma.rn.f32 	%f104, %f102, %f96, %f103;
	fma.rn.f32 	%f105, %f104, %f98, %f97;
	and.b32  	%r103, %r153, 2;
	setp.eq.s32 	%p21, %r103, 0;
	mov.f32 	%f106, 0f00000000;
	sub.f32 	%f107, %f106, %f105;
	selp.f32 	%f30, %f105, %f107, %p21;
	mul.f32 	%f108, %f15, 0f40966666;
	fma.rn.f32 	%f31, %f16, 0f4039999A, %f108;
	mul.f32 	%f109, %f31, 0f3F22F983;
	cvt.rni.s32.f32 	%r157, %f109;
	cvt.rn.f32.s32 	%f110, %r157;
	fma.rn.f32 	%f111, %f110, 0fBFC90FDA, %f31;
	fma.rn.f32 	%f112, %f110, 0fB3A22168, %f111;
	fma.rn.f32 	%f171, %f110, 0fA7C234C5, %f112;
	abs.f32 	%f33, %f31;
	setp.ltu.f32 	%p22, %f33, 0f47CE4780;
	@%p22 bra 	$L__BB0_31;
	setp.neu.f32 	%p23, %f33, 0f7F800000;
	@%p23 bra 	$L__BB0_26;
	mov.f32 	%f115, 0f00000000;
	mul.rn.f32 	%f171, %f31, %f115;
	mov.b32 	%r157, 0;
	bra.uni 	$L__BB0_31;
$L__BB0_26:
	mov.b32 	%r31, %f31;
	shl.b32 	%r105, %r31, 8;
	or.b32  	%r32, %r105, -2147483648;
	mov.b64 	%rd85, 0;
	mov.b32 	%r154, 0;
	mov.u64 	%rd83, __cudart_i2opi_f;
	mov.u64 	%rd84, %rd2;
$L__BB0_27:
	.pragma "nounroll";
	ld.global.nc.u32 	%r106, [%rd83];
	mad.wide.u32 	%rd59, %r106, %r32, %rd85;
	shr.u64 	%rd85, %rd59, 32;
	st.local.u32 	[%rd84], %rd59;
	add.s32 	%r154, %r154, 1;
	add.s64 	%rd84, %rd84, 4;
	add.s64 	%rd83, %rd83, 4;
	setp.ne.s32 	%p24, %r154, 6;
	@%p24 bra 	$L__BB0_27;
	shr.u32 	%r107, %r31, 23;
	st.local.u32 	[%rd2+24], %rd85;
	and.b32  	%r35, %r107, 31;
	and.b32  	%r108, %r107, 224;
	add.s32 	%r109, %r108, -128;
	shr.u32 	%r110, %r109, 5;
	mul.wide.u32 	%rd60, %r110, 4;
	sub.s64 	%rd23, %rd2, %rd60;
	ld.local.u32 	%r155, [%rd23+24];
	ld.local.u32 	%r156, [%rd23+20];
	setp.eq.s32 	%p25, %r35, 0;
	@%p25 bra 	$L__BB0_30;
	shf.l.wrap.b32 	%r155, %r156, %r155, %r35;
	ld.local.u32 	%r111, [%rd23+16];
	shf.l.wrap.b32 	%r156, %r111, %r156, %r35;
$L__BB0_30:
	shr.u32 	%r112, %r155, 30;
	shf.l.wrap.b32 	%r113, %r156, %r155, 2;
	shl.b32 	%r114, %r156, 2;
	shr.u32 	%r115, %r113, 31;
	add.s32 	%r116, %r115, %r112;
	neg.s32 	%r117, %r116;
	setp.lt.s32 	%p26, %r31, 0;
	selp.b32 	%r157, %r117, %r116, %p26;
	xor.b32  	%r118, %r113, %r31;
	shr.s32 	%r119, %r113, 31;
	xor.b32  	%r120, %r119, %r113;
	xor.b32  	%r121, %r119, %r114;
	cvt.u64.u32 	%rd61, %r120;
	shl.b64 	%rd62, %rd61, 32;
	cvt.u64.u32 	%rd63, %r121;
	or.b64  	%rd64, %rd62, %rd63;
	cvt.rn.f64.s64 	%fd5, %rd64;
	mul.f64 	%fd6, %fd5, 0d3BF921FB54442D19;
	cvt.rn.f32.f64 	%f113, %fd6;
	neg.f32 	%f114, %f113;
	setp.lt.s32 	%p27, %r118, 0;
	selp.f32 	%f171, %f114, %f113, %p27;
$L__BB0_31:
	mul.rn.f32 	%f116, %f171, %f171;
	and.b32  	%r123, %r157, 1;
	setp.eq.b32 	%p28, %r123, 1;
	selp.f32 	%f117, 0f3F800000, %f171, %p28;
	fma.rn.f32 	%f118, %f116, %f117, 0f00000000;
	fma.rn.f32 	%f119, %f116, 0f37CBAC00, 0fBAB607ED;
	selp.f32 	%f120, %f119, 0fB94D4153, %p28;
	selp.f32 	%f121, 0f3D2AAABB, 0f3C0885E4, %p28;
	fma.rn.f32 	%f122, %f120, %f116, %f121;
	selp.f32 	%f123, 0fBEFFFFFF, 0fBE2AAAA8, %p28;
	fma.rn.f32 	%f124, %f122, %f116, %f123;
	fma.rn.f32 	%f125, %f124, %f118, %f117;
	and.b32  	%r124, %r157, 2;
	setp.eq.s32 	%p29, %r124, 0;
	mov.f32 	%f126, 0f00000000;
	sub.f32 	%f127, %f126, %f125;
	selp.f32 	%f128, %f125, %f127, %p29;
	fma.rn.f32 	%f129, %f30, 0f3EB33333, %f23;
	fma.rn.f32 	%f130, %f128, 0f3E19999A, %f129;
	div.rn.f32 	%f131, %f130, 0f3FC00000;
	mul.f32 	%f132, %f52, %f131;
	mul.f32 	%f133, %f14, %f132;
	mul.f32 	%f134, %f133, 0f40600000;
	mul.f32 	%f175, %f1, %f134;
	abs.f32 	%f135, %f134;
	mul.f32 	%f136, %f135, 0fBE4CCCCD;
	mul.f32 	%f174, %f7, %f136;
	mul.f32 	%f173, %f2, %f134;
	setp.leu.f32 	%p30, %f168, 0f3D4CCCCD;
	@%p30 bra 	$L__BB0_41;
	mul.f32 	%f137, %f53, 0f40800000;
	cvt.rn.f32.s32 	%f138, %r1;
	mul.f32 	%f139, %f54, %f137;
	fma.rn.f32 	%f40, %f138, 0f3DCCCCCD, %f139;
	mul.f32 	%f140, %f40, 0f3F22F983;
	cvt.rni.s32.f32 	%r161, %f140;
	cvt.rn.f32.s32 	%f141, %r161;
	fma.rn.f32 	%f142, %f141, 0fBFC90FDA, %f40;
	fma.rn.f32 	%f143, %f141, 0fB3A22168, %f142;
	fma.rn.f32 	%f172, %f141, 0fA7C234C5, %f143;
	abs.f32 	%f42, %f40;
	setp.ltu.f32 	%p31, %f42, 0f47CE4780;
	@%p31 bra 	$L__BB0_40;
	setp.neu.f32 	%p32, %f42, 0f7F800000;
	@%p32 bra 	$L__BB0_35;
	mov.f32 	%f146, 0f00000000;
	mul.rn.f32 	%f172, %f40, %f146;
	mov.b32 	%r161, 0;
	bra.uni 	$L__BB0_40;
$L__BB0_35:
	mov.b32 	%r45, %f40;
	shl.b32 	%r126, %r45, 8;
	or.b32  	%r46, %r126, -2147483648;
	mov.b64 	%rd88, 0;
	mov.b32 	%r158, 0;
	mov.u64 	%rd86, __cudart_i2opi_f;
	mov.u64 	%rd87, %rd2;
$L__BB0_36:
	.pragma "nounroll";
	ld.global.nc.u32 	%r127, [%rd86];
	mad.wide.u32 	%rd67, %r127, %r46, %rd88;
	shr.u64 	%rd88, %rd67, 32;
	st.local.u32 	[%rd87], %rd67;
	add.s32 	%r158, %r158, 1;
	add.s64 	%rd87, %rd87, 4;
	add.s64 	%rd86, %rd86, 4;
	setp.ne.s32 	%p33, %r158, 6;
	@%p33 bra 	$L__BB0_36;
	shr.u32 	%r128, %r45, 23;
	st.local.u32 	[%rd2+24], %rd88;
	and.b32  	%r49, %r128, 31;
	and.b32  	%r129, %r128, 224;
	add.s32 	%r130, %r129, -128;
	shr.u32 	%r131, %r130, 5;
	mul.wide.u32 	%rd68, %r131, 4;
	sub.s64 	%rd30, %rd2, %rd68;
	ld.local.u32 	%r159, [%rd30+24];
	ld.local.u32 	%r160, [%rd30+20];
	setp.eq.s32 	%p34, %r49, 0;
	@%p34 bra 	$L__BB0_39;
	shf.l.wrap.b32 	%r159, %r160, %r159, %r49;
	ld.local.u32 	%r132, [%rd30+16];
	shf.l.wrap.b32 	%r160, %r132, %r160, %r49;
$L__BB0_39:
	shr.u32 	%r133, %r159, 30;
	shf.l.wrap.b32 	%r134, %r160, %r159, 2;
	shl.b32 	%r135, %r160, 2;
	shr.u32 	%r136, %r134, 31;
	add.s32 	%r137, %r136, %r133;
	neg.s32 	%r138, %r137;
	setp.lt.s32 	%p35, %r45, 0;
	selp.b32 	%r161, %r138, %r137, %p35;
	xor.b32  	%r139, %r134, %r45;
	shr.s32 	%r140, %r134, 31;
	xor.b32  	%r141, %r140, %r134;
	xor.b32  	%r142, %r140, %r135;
	cvt.u64.u32 	%rd69, %r141;
	shl.b64 	%rd70, %rd69, 32;
	cvt.u64.u32 	%rd71, %r142;
	or.b64  	%rd72, %rd70, %rd71;
	cvt.rn.f64.s64 	%fd7, %rd72;
	mul.f64 	%fd8, %fd7, 0d3BF921FB54442D19;
	cvt.rn.f32.f64 	%f144, %fd8;
	neg.f32 	%f145, %f144;
	setp.lt.s32 	%p36, %r139, 0;
	selp.f32 	%f172, %f145, %f144, %p36;
$L__BB0_40:
	mul.rn.f32 	%f147, %f172, %f172;
	and.b32  	%r144, %r161, 1;
	setp.eq.b32 	%p37, %r144, 1;
	selp.f32 	%f148, 0f3F800000, %f172, %p37;
	fma.rn.f32 	%f149, %f147, %f148, 0f00000000;
	fma.rn.f32 	%f150, %f147, 0f37CBAC00, 0fBAB607ED;
	selp.f32 	%f151, %f150, 0fB94D4153, %p37;
	selp.f32 	%f152, 0f3D2AAABB, 0f3C0885E4, %p37;
	fma.rn.f32 	%f153, %f151, %f147, %f152;
	selp.f32 	%f154, 0fBEFFFFFF, 0fBE2AAAA8, %p37;
	fma.rn.f32 	%f155, %f153, %f147, %f154;
	fma.rn.f32 	%f156, %f155, %f149, %f148;
	and.b32  	%r145, %r161, 2;
	setp.eq.s32 	%p38, %r145, 0;
	mov.f32 	%f157, 0f00000000;
	sub.f32 	%f158, %f157, %f156;
	selp.f32 	%f159, %f156, %f158, %p38;
	mul.f32 	%f160, %f159, 0f3CF5C28F;
	mul.f32 	%f161, %f52, %f160;
	mul.f32 	%f162, %f168, %f161;
	add.f32 	%f175, %f175, %f162;
	fma.rn.f32 	%f174, %f162, 0f3F000000, %f174;
	add.f32 	%f173, %f173, %f162;
$L__BB0_41:
	add.f32 	%f163, %f4, %f175;
	add.f32 	%f164, %f5, %f174;
	add.f32 	%f165, %f6, %f173;
	mul.wide.s32 	%rd73, %r1, 12;
	add.s64 	%rd74, %rd1, %rd73;
	st.global.f32 	[%rd74], %f163;
	st.global.f32 	[%rd74+4], %f164;
	st.global.f32 	[%rd74+8], %f165;
$L__BB0_42:
	ret;

}


// ===== COMPILED SASS (sm_100) =====

	.target	sm_100

	.elftype	@"ET_EXEC"


//--------------------- .note.nv.tkinfo           --------------------------
	.section	.note.nv.tkinfo,"",@"SHT_NOTE"
	.sectionflags	@"SHF_NOTE_NV_TKINFO"
	.tkinfo
        /*0018*/ 	.word	0x00000002
        /*0030*/ 	.string	""
        /*0030*/ 	.string	"ptxas"
        /*0030*/ 	.string	"Cuda compilation tools, release 13.0, V13.0.88"
        /*0030*/ 	.string	"Build cuda_13.0.r13.0/compiler.36424714_0"
        /*0030*/ 	.string	"-arch sm_100 -m 64 "



//--------------------- .note.nv.cuinfo           --------------------------
	.section	.note.nv.cuinfo,"",@"SHT_NOTE"
	.sectionflags	@"SHF_NOTE_NV_CUINFO"
        /*0018*/ 	.short	0x0002
        /*001a*/ 	.short	0x0064
        /*001c*/ 	.short	0x0082
	.zero		2


//--------------------- .nv.info                  --------------------------
	.section	.nv.info,"",@"SHT_CUDA_INFO"
	.align	4


	//----- nvinfo : EIATTR_REGCOUNT
	.align		4
        /*0000*/ 	.byte	0x04, 0x2f
        /*0002*/ 	.short	(.L_2 - .L_1)
	.align		4
.L_1:
        /*0004*/ 	.word	index@(deform_foliage_kernel)
        /*0008*/ 	.word	0x0000001c


	//----- nvinfo : EIATTR_FRAME_SIZE
	.align		4
.L_2:
        /*000c*/ 	.byte	0x04, 0x11
        /*000e*/ 	.short	(.L_4 - .L_3)
	.align		4
.L_3:
        /*0010*/ 	.word	index@($__internal_0_$__cuda_sm3x_div_rn_noftz_f32_slowpath)
        /*0014*/ 	.word	0x00000000


	//----- nvinfo : EIATTR_FRAME_SIZE
	.align		4
.L_4:
        /*0018*/ 	.byte	0x04, 0x11
        /*001a*/ 	.short	(.L_6 - .L_5)
	.align		4
.L_5:
        /*001c*/ 	.word	index@(deform_foliage_kernel)
        /*0020*/ 	.word	0x00000000


	//----- nvinfo : EIATTR_MIN_STACK_SIZE
	.align		4
.L_6:
        /*0024*/ 	.byte	0x04, 0x12
        /*0026*/ 	.short	(.L_8 - .L_7)
	.align		4
.L_7:
        /*0028*/ 	.word	index@(deform_foliage_kernel)
        /*002c*/ 	.word	0x00000000
.L_8:


//--------------------- .nv.compat                --------------------------
	.section	.nv.compat,"",@"SHT_CUDA_COMPAT_INFO"
	.align	4
        /*0000*/ 	.byte	0x02, 0x09, 0x00, 0x00, 0x02, 0x02, 0x01, 0x00, 0x02, 0x05, 0x05, 0x00, 0x03, 0x07, 0x01, 0x01
        /*0010*/ 	.byte	0x02, 0x03, 0x00, 0x00, 0x02, 0x06, 0x01, 0x00, 0x04, 0x0b, 0x08, 0x00, 0x01, 0x00, 0x00, 0x00
        /*0020*/ 	.byte	0x00, 0x00, 0x00, 0x00


//--------------------- .nv.info.deform_foliage_kernel --------------------------
	.section	.nv.info.deform_foliage_kernel,"",@"SHT_CUDA_INFO"
	.sectionflags	@""
	.align	4


	//----- nvinfo : EIATTR_CUDA_API_VERSION
	.align		4
        /*0000*/ 	.byte	0x04, 0x37
        /*0002*/ 	.short	(.L_10 - .L_9)
.L_9:
        /*0004*/ 	.word	0x00000082


	//----- nvinfo : EIATTR_KPARAM_INFO
	.align		4
.L_10:
        /*0008*/ 	.byte	0x04, 0x17
        /*000a*/ 	.short	(.L_12 - .L_11)
.L_11:
        /*000c*/ 	.word	0x00000000
        /*0010*/ 	.short	0x0009
        /*0012*/ 	.short	0x0040
        /*0014*/ 	.byte	0x00, 0xf5, 0x21, 0x00


	//----- nvinfo : EIATTR_KPARAM_INFO
	.align		4
.L_12:
        /*0018*/ 	.byte	0x04, 0x17
        /*001a*/ 	.short	(.L_14 - .L_13)
.L_13:
        /*001c*/ 	.word	0x00000000
        /*0020*/ 	.short	0x0008
        /*0022*/ 	.short	0x0030
        /*0024*/ 	.byte	0x00, 0xf0, 0x31, 0x00


	//----- nvinfo : EIATTR_KPARAM_INFO
	.align		4
.L_14:
        /*0028*/ 	.byte	0x04, 0x17
        /*002a*/ 	.short	(.L_16 - .L_15)
.L_15:
        /*002c*/ 	.word	0x00000000
        /*0030*/ 	.short	0x0007
        /*0032*/ 	.short	0x002c
        /*0034*/ 	.byte	0x00, 0xf0, 0x11, 0x00


	//----- nvinfo : EIATTR_KPARAM_INFO
	.align		4
.L_16:
        /*0038*/ 	.byte	0x04, 0x17
        /*003a*/ 	.short	(.L_18 - .L_17)
.L_17:
        /*003c*/ 	.word	0x00000000
        /*0040*/ 	.short	0x0006
        /*0042*/ 	.short	0x0028
        /*0044*/ 	.byte	0x00, 0xf0, 0x11, 0x00


	//----- nvinfo : EIATTR_KPARAM_INFO
	.align		4
.L_18:
        /*0048*/ 	.byte	0x04, 0x17
        /*004a*/ 	.short	(.L_20 - .L_19)
.L_19:
        /*004c*/ 	.word	0x00000000
        /*0050*/ 	.short	0x0005
        /*0052*/ 	.short	0x0024
        /*0054*/ 	.byte	0x00, 0xf0, 0x11, 0x00


	//----- nvinfo : EIATTR_KPARAM_INFO
	.align		4
.L_20:
        /*0058*/ 	.byte	0x04, 0x17
        /*005a*/ 	.short	(.L_22 - .L_21)
.L_21:
        /*005c*/ 	.word	0x00000000
        /*0060*/ 	.short	0x0004
        /*0062*/ 	.short	0x0020
        /*0064*/ 	.byte	0x00, 0xf0, 0x11, 0x00


	//----- nvinfo : EIATTR_KPARAM_INFO
	.align		4
.L_22:
        /*0068*/ 	.byte	0x04, 0x17
        /*006a*/ 	.short	(.L_24 - .L_23)
.L_23:
        /*006c*/ 	.word	0x00000000
        /*0070*/ 	.short	0x0003
        /*0072*/ 	.short	0x0014
        /*0074*/ 	.byte	0x00, 0xf0, 0x31, 0x00


	//----- nvinfo : EIATTR_KPARAM_INFO
	.align		4
.L_24:
        /*0078*/ 	.byte	0x04, 0x17
        /*007a*/ 	.short	(.L_26 - .L_25)
.L_25:
        /*007c*/ 	.word	0x00000000
        /*0080*/ 	.short	0x0002
        /*0082*/ 	.short	0x0010
        /*0084*/ 	.byte	0x00, 0xf0, 0x11, 0x00


	//----- nvinfo : EIATTR_KPARAM_INFO
	.align		4
.L_26:
        /*0088*/ 	.byte	0x04, 0x17
        /*008a*/ 	.short	(.L_28 - .L_27)
.L_27:
        /*008c*/ 	.word	0x00000000
        /*0090*/ 	.short	0x0001
        /*0092*/ 	.short	0x0008
        /*0094*/ 	.byte	0x00, 0xf5, 0x21, 0x00


	//----- nvinfo : EIATTR_KPARAM_INFO
	.align		4
.L_28:
        /*0098*/ 	.byte	0x04, 0x17
        /*009a*/ 	.short	(.L_30 - .L_29)
.L_29:
        /*009c*/ 	.word	0x00000000
        /*00a0*/ 	.short	0x0000
        /*00a2*/ 	.short	0x0000
        /*00a4*/ 	.byte	0x00, 0xf5, 0x21, 0x00


	//----- nvinfo : EIATTR_SPARSE_MMA_MASK
	.align		4
.L_30:
        /*00a8*/ 	.byte	0x03, 0x50
        /*00aa*/ 	.short	0x0000


	//----- nvinfo : EIATTR_MAXREG_COUNT
	.align		4
        /*00ac*/ 	.byte	0x03, 0x1b
        /*00ae*/ 	.short	0x00ff


	//----- nvinfo : EIATTR_MERCURY_ISA_VERSION
	.align		4
        /*00b0*/ 	.byte	0x03, 0x5f
        /*00b2*/ 	.short	0x0101


	//----- nvinfo : EIATTR_VRC_CTA_INIT_COUNT
	.align		4
        /*00b4*/ 	.byte	0x02, 0x4a
	.zero		1
	.zero		1


	//----- nvinfo : EIATTR_EXIT_INSTR_OFFSETS
	.align		4
        /*00b8*/ 	.byte	0x04, 0x1c
        /*00ba*/ 	.short	(.L_32 - .L_31)


	//   ....[0]....
.L_31:
        /*00bc*/ 	.word	0x00000070


	//   ....[1]....
        /*00c0*/ 	.word	0x00000150


	//   ....[2]....
        /*00c4*/ 	.word	0x00002750


	//----- nvinfo : EIATTR_CRS_STACK_SIZE
	.align		4
.L_32:
        /*00c8*/ 	.byte	0x04, 0x1e
        /*00ca*/ 	.short	(.L_34 - .L_33)
.L_33:
        /*00cc*/ 	.word	0x00000000


	//----- nvinfo : EIATTR_CBANK_PARAM_SIZE
	.align		4
.L_34:
        /*00d0*/ 	.byte	0x03, 0x19
        /*00d2*/ 	.short	0x0048


	//----- nvinfo : EIATTR_PARAM_CBANK
	.align		4
        /*00d4*/ 	.byte	0x04, 0x0a
        /*00d6*/ 	.short	(.L_36 - .L_35)
	.align		4
.L_35:
        /*00d8*/ 	.word	index@(.nv.constant0.deform_foliage_kernel)
        /*00dc*/ 	.short	0x0380
        /*00de*/ 	.short	0x0048


	//----- nvinfo : EIATTR_SW_WAR
	.align		4
.L_36:
        /*00e0*/ 	.byte	0x04, 0x36
        /*00e2*/ 	.short	(.L_38 - .L_37)
.L_37:
        /*00e4*/ 	.word	0x00000008
.L_38:


//--------------------- .nv.callgraph             --------------------------
	.section	.nv.callgraph,"",@"SHT_CUDA_CALLGRAPH"
	.align	4
	.sectionentsize	8
	.align		4
        /*0000*/ 	.word	0x00000000
	.align		4
        /*0004*/ 	.word	0xffffffff
	.align		4
        /*0008*/ 	.word	0x00000000
	.align		4
        /*000c*/ 	.word	0xfffffffe
	.align		4
        /*0010*/ 	.word	0x00000000
	.align		4
        /*0014*/ 	.word	0xfffffffd
	.align		4
        /*0018*/ 	.word	0x00000000
	.align		4
        /*001c*/ 	.word	0xfffffffc


//--------------------- .nv.constant4             --------------------------
	.section	.nv.constant4,"a",@progbits
	.align	8
	.align		8
.nv.constant4:
        /*0000*/ 	.dword	__cudart_i2opi_f


//--------------------- .text.deform_foliage_kernel --------------------------
	.section	.text.deform_foliage_kernel,"ax",@progbits
	.align	128
        .global         deform_foliage_kernel
        .type           deform_foliage_kernel,@function
        .size           deform_foliage_kernel,(.L_x_42 - deform_foliage_kernel)
        .other          deform_foliage_kernel,@"STO_CUDA_ENTRY STV_DEFAULT"
deform_foliage_kernel:
.text.deform_foliage_kernel:
[----:B------:R-:W-:Y:S01]  /*0000*/  LDC R1, c[0x0][0x37c] ;  /* 0x0000df00ff017b82 */ /* 0x000fe20000000800 */
[----:B------:R-:W0:Y:S07]  /*0010*/  S2R R3, SR_TID.X ;  /* 0x0000000000037919 */ /* 0x000e2e0000002100 */
[----:B------:R-:W0:Y:S01]  /*0020*/  S2UR UR4, SR_CTAID.X ;  /* 0x00000000000479c3 */ /* 0x000e220000002500 */
[----:B------:R-:W1:Y:S07]  /*0030*/  LDCU UR5, c[0x0][0x390] ;  /* 0x00007200ff0577ac */ /* 0x000e6e0008000800 */
[----:B------:R-:W0:Y:S02]  /*0040*/  LDC R0, c[0x0][0x360] ;  /* 0x0000d800ff007b82 */ /* 0x000e240000000800 */
[----:B0-----:R-:W-:-:S05]  /*0050*/  IMAD R0, R0, UR4, R3 ;  /* 0x0000000400007c24 */ /* 0x001fca000f8e0203 */
[----:B-1----:R-:W-:-:S13]  /*0060*/  ISETP.GE.AND P0, PT, R0, UR5, PT ;  /* 0x0000000500007c0c */ /* 0x002fda000bf06270 */
[----:B------:R-:W-:Y:S05]  /*0070*/  @P0 EXIT ;  /* 0x000000000000094d */ /* 0x000fea0003800000 */
[----:B------:R-:W0:Y:S01]  /*0080*/  LDC.64 R6, c[0x0][0x380] ;  /* 0x0000e000ff067b82 */ /* 0x000e220000000a00 */
[----:B------:R-:W1:Y:S07]  /*0090*/  LDCU.64 UR6, c[0x0][0x358] ;  /* 0x00006b00ff0677ac */ /* 0x000e6e0008000a00 */
[----:B------:R-:W2:Y:S01]  /*00a0*/  LDC R5, c[0x0][0x3a0] ;  /* 0x0000e800ff057b82 */ /* 0x000ea20000000800 */
[----:B0-----:R-:W-:-:S05]  /*00b0*/  IMAD.WIDE R6, R0, 0xc, R6 ;  /* 0x0000000c00067825 */ /* 0x001fca00078e0206 */
[----:B-1----:R-:W3:Y:S04]  /*00c0*/  LDG.E.CONSTANT R2, desc[UR6][R6.64] ;  /* 0x0000000606027981 */ /* 0x002ee8000c1e9900 */
[----:B------:R-:W4:Y:S04]  /*00d0*/  LDG.E.CONSTANT R3, desc[UR6][R6.64+0x4] ;  /* 0x0000040606037981 */ /* 0x000f28000c1e9900 */
[----:B------:R-:W5:Y:S01]  /*00e0*/  LDG.E.CONSTANT R4, desc[UR6][R6.64+0x8] ;  /* 0x0000080606047981 */ /* 0x000f62000c1e9900 */
[----:B--2---:R-:W-:-:S13]  /*00f0*/  FSETP.GEU.AND P0, PT, R5, 0.0010000000474974513054, PT ;  /* 0x3a83126f0500780b */ /* 0x004fda0003f0e000 */
[----:B------:R-:W0:Y:S02]  /*0100*/  @!P0 LDC.64 R8, c[0x0][0x388] ;  /* 0x0000e200ff088b82 */ /* 0x000e240000000a00 */
[----:B0-----:R-:W-:-:S05]  /*0110*/  @!P0 IMAD.WIDE R8, R0, 0xc, R8 ;  /* 0x0000000c00088825 */ /* 0x001fca00078e0208 */
[----:B---3--:R0:W-:Y:S04]  /*0120*/  @!P0 STG.E desc[UR6][R8.64], R2 ;  /* 0x0000000208008986 */ /* 0x0081e8000c101906 */
[----:B----4-:R0:W-:Y:S04]  /*0130*/  @!P0 STG.E desc[UR6][R8.64+0x4], R3 ;  /* 0x0000040308008986 */ /* 0x0101e8000c101906 */
[----:B-----5:R0:W-:Y:S01]  /*0140*/  @!P0 STG.E desc[UR6][R8.64+0x8], R4 ;  /* 0x0000080408008986 */ /* 0x0201e2000c101906 */
[----:B------:R-:W-:Y:S05]  /*0150*/  @!P0 EXIT ;  /* 0x000000000000894d */ /* 0x000fea0003800000 */
[----:B0-----:R-:W0:Y:S01]  /*0160*/  LDC R8, c[0x0][0x3ac] ;  /* 0x0000eb00ff087b82 */ /* 0x001e220000000800 */
[----:B------:R-:W1:Y:S01]  /*0170*/  LDCU UR4, c[0x0][0x3b4] ;  /* 0x00007680ff0477ac */ /* 0x000e620008000800 */
[----:B------:R-:W-:Y:S01]  /*0180*/  BSSY.RECONVERGENT B0, `(.L_x_0) ;  /* 0x0000010000007945 */ /* 0x000fe20003800200 */
[----:B-1----:R-:W-:Y:S01]  /*0190*/  FADD R5, R3, -UR4 ;  /* 0x8000000403057e21 */ /* 0x002fe20008000000 */
[----:B0-----:R-:W-:-:S04]  /*01a0*/  FSETP.GT.AND P0, PT, R8, 0.0010000000474974513054, PT ;  /* 0x3a83126f0800780b */ /* 0x001fc80003f04000 */
[----:B------:R-:W-:-:S04]  /*01b0*/  FSEL R8, R8, 1, P0 ;  /* 0x3f80000008087808 */ /* 0x000fc80000000000 */
[----:B------:R-:W0:Y:S08]  /*01c0*/  MUFU.RCP R7, R8 ;  /* 0x0000000800077308 */ /* 0x000e300000001000 */
[----:B------:R-:W1:Y:S01]  /*01d0*/  FCHK P0, R5, R8 ;  /* 0x0000000805007302 */ /* 0x000e620000000000 */
[----:B0-----:R-:W-:-:S04]  /*01e0*/  FFMA R6, -R8, R7, 1 ;  /* 0x3f80000008067423 */ /* 0x001fc80000000107 */
[----:B------:R-:W-:-:S04]  /*01f0*/  FFMA R6, R7, R6, R7 ;  /* 0x0000000607067223 */ /* 0x000fc80000000007 */
[----:B------:R-:W-:-:S04]  /*0200*/  FFMA R7, R5, R6, RZ ;  /* 0x0000000605077223 */ /* 0x000fc800000000ff */
[----:B------:R-:W-:-:S04]  /*0210*/  FFMA R9, -R8, R7, R5 ;  /* 0x0000000708097223 */ /* 0x000fc80000000105 */
[----:B------:R-:W-:Y:S01]  /*0220*/  FFMA R6, R6, R9, R7 ;  /* 0x0000000906067223 */ /* 0x000fe20000000007 */
[----:B-1----:R-:W-:Y:S06]  /*0230*/  @!P0 BRA `(.L_x_1) ;  /* 0x0000000000108947 */ /* 0x002fec0003800000 */
[----:B------:R-:W-:Y:S01]  /*0240*/  IMAD.MOV.U32 R7, RZ, RZ, R5 ;  /* 0x000000ffff077224 */ /* 0x000fe200078e0005 */
[----:B------:R-:W-:-:S07]  /*0250*/  MOV R14, 0x270 ;  /* 0x00000270000e7802 */ /* 0x000fce0000000f00 */
[----:B------:R-:W-:Y:S05]  /*0260*/  CALL.REL.NOINC `($__internal_0_$__cuda_sm3x_div_rn_noftz_f32_slowpath) ;  /* 0x00000024003c7944 */ /* 0x000fea0003c00000 */
[----:B------:R-:W-:-:S07]  /*0270*/  IMAD.MOV.U32 R6, RZ, RZ, R7 ;  /* 0x000000ffff067224 */ /* 0x000fce00078e0007 */
.L_x_1:
[----:B------:R-:W-:Y:S05]  /*0280*/  BSYNC.RECONVERGENT B0 ;  /* 0x0000000000007941 */ /* 0x000fea0003800200 */
.L_x_0:
[----:B------:R-:W-:Y:S01]  /*0290*/  FADD.SAT R5, RZ, R6 ;  /* 0x00000006ff057221 */ /* 0x000fe20000002000 */
[----:B------:R-:W-:Y:S01]  /*02a0*/  BSSY.RECONVERGENT B0, `(.L_x_2) ;  /* 0x0000016000007945 */ /* 0x000fe20003800200 */
[----:B------:R-:W-:-:S03]  /*02b0*/  IMAD.MOV.U32 R9, RZ, RZ, RZ ;  /* 0x000000ffff097224 */ /* 0x000fc600078e00ff */
[----:B------:R-:W-:-:S13]  /*02c0*/  FSETP.GT.AND P0, PT, R5, 0.20000000298023223877, PT ;  /* 0x3e4ccccd0500780b */ /* 0x000fda0003f04000 */
[----:B------:R-:W-:Y:S05]  /*02d0*/  @!P0 BRA `(.L_x_3) ;  /* 0x0000000000488947 */ /* 0x000fea0003800000 */
[----:B------:R-:W-:Y:S02]  /*02e0*/  HFMA2 R6, -RZ, RZ, 1.82421875, -19.203125 ;  /* 0x3f4ccccdff067431 */ /* 0x000fe400000001ff */
[----:B------:R-:W-:Y:S01]  /*02f0*/  FADD R7, R5, -0.20000000298023223877 ;  /* 0xbe4ccccd05077421 */ /* 0x000fe20000000000 */
[----:B------:R-:W-:Y:S01]  /*0300*/  IMAD.MOV.U32 R9, RZ, RZ, 0x3fa00000 ;  /* 0x3fa00000ff097424 */ /* 0x000fe200078e00ff */
[----:B------:R-:W-:Y:S02]  /*0310*/  BSSY.RECONVERGENT B1, `(.L_x_4) ;  /* 0x000000c000017945 */ /* 0x000fe40003800200 */
[----:B------:R-:W0:Y:S01]  /*0320*/  FCHK P0, R7, 0.80000001192092895508 ;  /* 0x3f4ccccd07007902 */ /* 0x000e220000000000 */
[----:B------:R-:W-:-:S04]  /*0330*/  FFMA R6, R9, -R6, 1 ;  /* 0x3f80000009067423 */ /* 0x000fc80000000806 */
[----:B------:R-:W-:-:S04]  /*0340*/  FFMA R6, R6, R9, 1.25 ;  /* 0x3fa0000006067423 */ /* 0x000fc80000000009 */
[----:B------:R-:W-:-:S04]  /*0350*/  FFMA R8, R7, R6, RZ ;  /* 0x0000000607087223 */ /* 0x000fc800000000ff */
[----:B------:R-:W-:-:S04]  /*0360*/  FFMA R9, R8, -0.80000001192092895508, R7 ;  /* 0xbf4ccccd08097823 */ /* 0x000fc80000000007 */
[----:B------:R-:W-:Y:S01]  /*0370*/  FFMA R9, R6, R9, R8 ;  /* 0x0000000906097223 */ /* 0x000fe20000000008 */
[----:B0-----:R-:W-:Y:S06]  /*0380*/  @!P0 BRA `(.L_x_5) ;  /* 0x0000000000108947 */ /* 0x001fec0003800000 */
[----:B------:R-:W-:Y:S01]  /*0390*/  IMAD.MOV.U32 R8, RZ, RZ, 0x3f4ccccd ;  /* 0x3f4ccccdff087424 */ /* 0x000fe200078e00ff */
[----:B------:R-:W-:-:S07]  /*03a0*/  MOV R14, 0x3c0 ;  /* 0x000003c0000e7802 */ /* 0x000fce0000000f00 */
[----:B------:R-:W-:Y:S05]  /*03b0*/  CALL.REL.NOINC `($__internal_0_$__cuda_sm3x_div_rn_noftz_f32_slowpath) ;  /* 0x0000002000e87944 */ /* 0x000fea0003c00000 */
[----:B------:R-:W-:-:S07]  /*03c0*/  IMAD.MOV.U32 R9, RZ, RZ, R7 ;  /* 0x000000ffff097224 */ /* 0x000fce00078e0007 */
.L_x_5:
[----:B------:R-:W-:Y:S05]  /*03d0*/  BSYNC.RECONVERGENT B1 ;  /* 0x0000000000017941 */ /* 0x000fea0003800200 */
.L_x_4:
[----:B------:R-:W-:-:S04]  /*03e0*/  FMUL R6, R9, R9 ;  /* 0x0000000909067220 */ /* 0x000fc80000400000 */
[----:B------:R-:W-:-:S07]  /*03f0*/  FMUL R9, R6, R9 ;  /* 0x0000000906097220 */ /* 0x000fce0000400000 */
.L_x_3:
[----:B------:R-:W-:Y:S05]  /*0400*/  BSYNC.RECONVERGENT B0 ;  /* 0x0000000000007941 */ /* 0x000fea0003800200 */
.L_x_2:
[----:B------:R-:W0:Y:S01]  /*0410*/  LDCU.64 UR4, c[0x0][0x3c0] ;  /* 0x00007800ff0477ac */ /* 0x000e220008000a00 */
[----:B------:R-:W-:Y:S01]  /*0420*/  IMAD.MOV.U32 R12, RZ, RZ, RZ ;  /* 0x000000ffff0c7224 */ /* 0x000fe200078e00ff */
[----:B------:R-:W1:Y:S01]  /*0430*/  LDC R13, c[0x0][0x3a8] ;  /* 0x0000ea00ff0d7b82 */ /* 0x000e620000000800 */
[----:B------:R-:W1:Y:S01]  /*0440*/  LDCU UR8, c[0x0][0x3a4] ;  /* 0x00007480ff0877ac */ /* 0x000e620008000800 */
[----:B0-----:R-:W-:Y:S01]  /*0450*/  ISETP.NE.U32.AND P0, PT, RZ, UR4, PT ;  /* 0x00000004ff007c0c */ /* 0x001fe2000bf05070 */
[----:B------:R-:W0:Y:S03]  /*0460*/  LDCU UR4, c[0x0][0x39c] ;  /* 0x00007380ff0477ac */ /* 0x000e260008000800 */
[----:B------:R-:W-:Y:S01]  /*0470*/  ISETP.NE.AND.EX P0, PT, RZ, UR5, PT, P0 ;  /* 0x00000005ff007c0c */ /* 0x000fe2000bf05300 */
[----:B------:R-:W2:-:S12]  /*0480*/  LDCU UR5, c[0x0][0x394] ;  /* 0x00007280ff0577ac */ /* 0x000e980008000800 */
[----:B------:R-:W3:Y:S02]  /*0490*/  @P0 LDC.64 R10, c[0x0][0x3c0] ;  /* 0x0000f000ff0a0b82 */ /* 0x000ee40000000a00 */
[----:B---3--:R-:W-:-:S05]  /*04a0*/  @P0 IMAD.WIDE R10, R0, 0xc, R10 ;  /* 0x0000000c000a0825 */ /* 0x008fca00078e020a */
[----:B------:R-:W3:Y:S01]  /*04b0*/  @P0 LDG.E.CONSTANT R12, desc[UR6][R10.64] ;  /* 0x000000060a0c0981 */ /* 0x000ee2000c1e9900 */
[----:B0-----:R-:W-:Y:S01]  /*04c0*/  FMUL R7, R4, UR4 ;  /* 0x0000000404077c20 */ /* 0x001fe20008400000 */
[----:B------:R-:W-:-:S03]  /*04d0*/  IMAD.MOV.U32 R6, RZ, RZ, RZ ;  /* 0x000000ffff067224 */ /* 0x000fc600078e00ff */
[----:B--2---:R-:W-:Y:S01]  /*04e0*/  FFMA R8, R2, UR5, R7 ;  /* 0x0000000502087c23 */ /* 0x004fe20008000007 */
[----:B-1----:R-:W-:Y:S02]  /*04f0*/  FMUL R7, R13, UR8 ;  /* 0x000000080d077c20 */ /* 0x002fe40008400000 */
[----:B------:R0:W5:Y:S01]  /*0500*/  @P0 LDG.E.CONSTANT R6, desc[UR6][R10.64+0x8] ;  /* 0x000008060a060981 */ /* 0x000162000c1e9900 */
[----:B------:R-:W-:Y:S01]  /*0510*/  FMUL R8, R8, 0.050000000745058059692 ;  /* 0x3d4ccccd08087820 */ /* 0x000fe20000400000 */
[----:B------:R-:W-:Y:S03]  /*0520*/  BSSY.RECONVERGENT B0, `(.L_x_6) ;  /* 0x000006c000007945 */ /* 0x000fe60003800200 */
[----:B------:R-:W-:-:S04]  /*0530*/  FADD R20, R8, R7 ;  /* 0x0000000708147221 */ /* 0x000fc80000000000 */
[C---:B------:R-:W-:Y:S01]  /*0540*/  FMUL R22, R20.reuse, 0.63661974668502807617 ;  /* 0x3f22f98314167820 */ /* 0x040fe20000400000 */
[----:B------:R-:W-:-:S05]  /*0550*/  FSETP.GE.AND P0, PT, |R20|, 105615, PT ;  /* 0x47ce47801400780b */ /* 0x000fca0003f06200 */
[----:B------:R-:W0:Y:S02]  /*0560*/  F2I.NTZ R22, R22 ;  /* 0x0000001600167305 */ /* 0x000e240000203100 */
[----:B0-----:R-:W-:-:S05]  /*0570*/  I2FP.F32.S32 R11, R22 ;  /* 0x00000016000b7245 */ /* 0x001fca0000201400 */
[----:B------:R-:W-:-:S04]  /*0580*/  FFMA R10, R11, -1.5707962512969970703, R20 ;  /* 0xbfc90fda0b0a7823 */ /* 0x000fc80000000014 */
[----:B------:R-:W-:-:S04]  /*0590*/  FFMA R10, R11, -7.5497894158615963534e-08, R10 ;  /* 0xb3a221680b0a7823 */ /* 0x000fc8000000000a */
[----:B------:R-:W-:Y:S01]  /*05a0*/  FFMA R14, R11, -5.3903029534742383927e-15, R10 ;  /* 0xa7c234c50b0e7823 */ /* 0x000fe2000000000a */
[----:B---3--:R-:W-:-:S04]  /*05b0*/  FADD R12, -R12, 1 ;  /* 0x3f8000000c0c7421 */ /* 0x008fc80000000100 */
[----:B------:R-:W-:Y:S01]  /*05c0*/  FMUL R9, R12, R9 ;  /* 0x000000090c097220 */ /* 0x000fe20000400000 */
[----:B------:R-:W-:Y:S06]  /*05d0*/  @!P0 BRA `(.L_x_7) ;  /* 0x0000000400808947 */ /* 0x000fec0003800000 */
[----:B------:R-:W-:-:S13]  /*05e0*/  FSETP.NEU.AND P0, PT, |R20|, +INF , PT ;  /* 0x7f8000001400780b */ /* 0x000fda0003f0d200 */
[----:B------:R-:W-:Y:S01]  /*05f0*/  @!P0 FMUL R14, RZ, R20 ;  /* 0x00000014ff0e8220 */ /* 0x000fe20000400000 */
[----:B------:R-:W-:Y:S01]  /*0600*/  @!P0 MOV R22, RZ ;  /* 0x000000ff00168202 */ /* 0x000fe20000000f00 */
[----:B------:R-:W-:Y:S06]  /*0610*/  @!P0 BRA `(.L_x_7) ;  /* 0x0000000400708947 */ /* 0x000fec0003800000 */
[----:B------:R-:W-:Y:S01]  /*0620*/  IMAD.SHL.U32 R10, R20, 0x100, RZ ;  /* 0x00000100140a7824 */ /* 0x000fe200078e00ff */
[----:B------:R-:W0:Y:S01]  /*0630*/  LDCU.64 UR8, c[0x4][URZ] ;  /* 0x01000000ff0877ac */ /* 0x000e220008000a00 */
[----:B------:R-:W-:Y:S02]  /*0640*/  IMAD.MOV.U32 R21, RZ, RZ, RZ ;  /* 0x000000ffff157224 */ /* 0x000fe400078e00ff */
[----:B------:R-:W-:Y:S01]  /*0650*/  IMAD.MOV.U32 R23, RZ, RZ, RZ ;  /* 0x000000ffff177224 */ /* 0x000fe200078e00ff */
[----:B------:R-:W-:Y:S01]  /*0660*/  LOP3.LUT R22, R10, 0x80000000, RZ, 0xfc, !PT ;  /* 0x800000000a167812 */ /* 0x000fe200078efcff */
[----:B------:R-:W-:Y:S01]  /*0670*/  UMOV UR5, URZ ;  /* 0x000000ff00057c82 */ /* 0x000fe20008000000 */
[----:B------:R-:W-:-:S05]  /*0680*/  UMOV UR4, URZ ;  /* 0x000000ff00047c82 */ /* 0x000fca0008000000 */
.L_x_8:
[----:B0-----:R-:W-:Y:S01]  /*0690*/  MOV R15, UR9 ;  /* 0x00000009000f7c02 */ /* 0x001fe20008000f00 */
[----:B------:R-:W-:-:S05]  /*06a0*/  IMAD.U32 R14, RZ, RZ, UR8 ;  /* 0x00000008ff0e7e24 */ /* 0x000fca000f8e00ff */
[----:B------:R-:W2:Y:S01]  /*06b0*/  LDG.E.CONSTANT R15, desc[UR6][R14.64] ;  /* 0x000000060e0f7981 */ /* 0x000ea2000c1e9900 */
[----:B------:R-:W-:Y:S01]  /*06c0*/  UIADD3 UR4, UPT, UPT, UR4, 0x1, URZ ;  /* 0x0000000104047890 */ /* 0x000fe2000fffe0ff */
[C---:B------:R-:W-:Y:S01]  /*06d0*/  ISETP.EQ.AND P0, PT, R23.reuse, RZ, PT ;  /* 0x000000ff1700720c */ /* 0x040fe20003f02270 */
[----:B------:R-:W-:Y:S01]  /*06e0*/  UIADD3 UR8, UP1, UPT, UR8, 0x4, URZ ;  /* 0x0000000408087890 */ /* 0x000fe2000ff3e0ff */
[C---:B------:R-:W-:Y:S01]  /*06f0*/  ISETP.EQ.AND P1, PT, R23.reuse, 0x4, PT ;  /* 0x000000041700780c */ /* 0x040fe20003f22270 */
[----:B------:R-:W-:Y:S01]  /*0700*/  UISETP.NE.AND UP0, UPT, UR4, 0x6, UPT ;  /* 0x000000060400788c */ /* 0x000fe2000bf05270 */
[C---:B------:R-:W-:Y:S01]  /*0710*/  ISETP.EQ.AND P2, PT, R23.reuse, 0x8, PT ;  /* 0x000000081700780c */ /* 0x040fe20003f42270 */
[----:B------:R-:W-:Y:S01]  /*0720*/  UIADD3.X UR9, UPT, UPT, URZ, UR9, URZ, UP1, !UPT ;  /* 0x00000009ff097290 */ /* 0x000fe20008ffe4ff */
[C---:B------:R-:W-:Y:S02]  /*0730*/  ISETP.EQ.AND P3, PT, R23.reuse, 0xc, PT ;  /* 0x0000000c1700780c */ /* 0x040fe40003f62270 */
[----:B------:R-:W-:-:S02]  /*0740*/  ISETP.EQ.AND P4, PT, R23, 0x10, PT ;  /* 0x000000101700780c */ /* 0x000fc40003f82270 */
[C---:B------:R-:W-:Y:S01]  /*0750*/  ISETP.EQ.AND P5, PT, R23.reuse, 0x14, PT ;  /* 0x000000141700780c */ /* 0x040fe20003fa2270 */
[----:B------:R-:W-:Y:S02]  /*0760*/  VIADD R23, R23, 0x4 ;  /* 0x0000000417177836 */ /* 0x000fe40000000000 */
[----:B--2---:R-:W-:-:S03]  /*0770*/  IMAD.WIDE.U32 R16, R15, R22, RZ ;  /* 0x000000160f107225 */ /* 0x004fc600078e00ff */
[----:B------:R-:W-:-:S04]  /*0780*/  IADD3 R16, P6, PT, R16, R21, RZ ;  /* 0x0000001510107210 */ /* 0x000fc80007fde0ff */
[----:B------:R-:W-:Y:S01]  /*0790*/  IADD3.X R21, PT, PT, R17, UR5, RZ, P6, !PT ;  /* 0x0000000511157c10 */ /* 0x000fe2000b7fe4ff */
[--C-:B------:R-:W-:Y:S01]  /*07a0*/  @P0 IMAD.MOV.U32 R10, RZ, RZ, R16.reuse ;  /* 0x000000ffff0a0224 */ /* 0x100fe200078e0010 */
[----:B------:R-:W-:Y:S01]  /*07b0*/  @P4 MOV R18, R16 ;  /* 0x0000001000124202 */ /* 0x000fe20000000f00 */
[--C-:B------:R-:W-:Y:S02]  /*07c0*/  @P1 IMAD.MOV.U32 R11, RZ, RZ, R16.reuse ;  /* 0x000000ffff0b1224 */ /* 0x100fe400078e0010 */
[--C-:B------:R-:W-:Y:S02]  /*07d0*/  @P2 IMAD.MOV.U32 R12, RZ, RZ, R16.reuse ;  /* 0x000000ffff0c2224 */ /* 0x100fe400078e0010 */
[--C-:B------:R-:W-:Y:S02]  /*07e0*/  @P3 IMAD.MOV.U32 R13, RZ, RZ, R16.reuse ;  /* 0x000000ffff0d3224 */ /* 0x100fe400078e0010 */
[----:B------:R-:W-:Y:S01]  /*07f0*/  @P5 IMAD.MOV.U32 R19, RZ, RZ, R16 ;  /* 0x000000ffff135224 */ /* 0x000fe200078e0010 */
[----:B------:R-:W-:Y:S06]  /*0800*/  BRA.U UP0, `(.L_x_8) ;  /* 0xfffffffd00a07547 */ /* 0x000fec000b83ffff */
[----:B------:R-:W-:Y:S01]  /*0810*/  SHF.R.U32.HI R14, RZ, 0x17, R20 ;  /* 0x00000017ff0e7819 */ /* 0x000fe20000011614 */
[----:B------:R-:W-:Y:S03]  /*0820*/  BSSY.RECONVERGENT B1, `(.L_x_9) ;  /* 0x0000029000017945 */ /* 0x000fe60003800200 */
[C---:B------:R-:W-:Y:S02]  /*0830*/  LOP3.LUT R15, R14.reuse, 0xe0, RZ, 0xc0, !PT ;  /* 0x000000e00e0f7812 */ /* 0x040fe400078ec0ff */
[----:B------:R-:W-:-:S03]  /*0840*/  LOP3.LUT P6, RZ, R14, 0x1f, RZ, 0xc0, !PT ;  /* 0x0000001f0eff7812 */ /* 0x000fc600078cc0ff */
[----:B------:R-:W-:-:S05]  /*0850*/  VIADD R15, R15, 0xffffff80 ;  /* 0xffffff800f0f7836 */ /* 0x000fca0000000000 */
[----:B------:R-:W-:-:S05]  /*0860*/  SHF.R.U32.HI R15, RZ, 0x5, R15 ;  /* 0x00000005ff0f7819 */ /* 0x000fca000001160f */
[----:B------:R-:W-:-:S05]  /*0870*/  IMAD.U32 R23, R15, -0x4, RZ ;  /* 0xfffffffc0f177824 */ /* 0x000fca00078e00ff */
[C---:B------:R-:W-:Y:S02]  /*0880*/  ISETP.EQ.AND P3, PT, R23.reuse, -0x18, PT ;  /* 0xffffffe81700780c */ /* 0x040fe40003f62270 */
[C---:B------:R-:W-:Y:S02]  /*0890*/  ISETP.EQ.AND P4, PT, R23.reuse, -0x14, PT ;  /* 0xffffffec1700780c */ /* 0x040fe40003f82270 */
[C---:B------:R-:W-:Y:S02]  /*08a0*/  ISETP.EQ.AND P2, PT, R23.reuse, -0x10, PT ;  /* 0xfffffff01700780c */ /* 0x040fe40003f42270 */
[C---:B------:R-:W-:Y:S02]  /*08b0*/  ISETP.EQ.AND P1, PT, R23.reuse, -0xc, PT ;  /* 0xfffffff41700780c */ /* 0x040fe40003f22270 */
[C---:B------:R-:W-:Y:S02]  /*08c0*/  ISETP.EQ.AND P0, PT, R23.reuse, -0x8, PT ;  /* 0xfffffff81700780c */ /* 0x040fe40003f02270 */
[----:B------:R-:W-:-:S03]  /*08d0*/  ISETP.EQ.AND P5, PT, R23, RZ, PT ;  /* 0x000000ff1700720c */ /* 0x000fc60003fa2270 */
[----:B------:R-:W-:Y:S02]  /*08e0*/  @P3 MOV R22, R10 ;  /* 0x0000000a00163202 */ /* 0x000fe40000000f00 */
[C---:B------:R-:W-:Y:S01]  /*08f0*/  ISETP.EQ.AND P3, PT, R23.reuse, -0x4, PT ;  /* 0xfffffffc1700780c */ /* 0x040fe20003f62270 */
[----:B------:R-:W-:Y:S02]  /*0900*/  @P4 IMAD.MOV.U32 R15, RZ, RZ, R10 ;  /* 0x000000ffff0f4224 */ /* 0x000fe400078e000a */
[--C-:B------:R-:W-:Y:S01]  /*0910*/  @P4 IMAD.MOV.U32 R22, RZ, RZ, R11.reuse ;  /* 0x000000ffff164224 */ /* 0x100fe200078e000b */
[----:B------:R-:W-:Y:S01]  /*0920*/  ISETP.EQ.AND P4, PT, R23, 0x4, PT ;  /* 0x000000041700780c */ /* 0x000fe20003f82270 */
[----:B------:R-:W-:Y:S01]  /*0930*/  @P2 IMAD.MOV.U32 R15, RZ, RZ, R11 ;  /* 0x000000ffff0f2224 */ /* 0x000fe200078e000b */
[----:B------:R-:W-:Y:S01]  /*0940*/  @P1 MOV R15, R12 ;  /* 0x0000000c000f1202 */ /* 0x000fe20000000f00 */
[----:B------:R-:W-:Y:S02]  /*0950*/  @P0 IMAD.MOV.U32 R15, RZ, RZ, R13 ;  /* 0x000000ffff0f0224 */ /* 0x000fe400078e000d */
[----:B------:R-:W-:-:S02]  /*0960*/  @P2 IMAD.MOV.U32 R22, RZ, RZ, R12 ;  /* 0x000000ffff162224 */ /* 0x000fc400078e000c */
[----:B------:R-:W-:Y:S02]  /*0970*/  @P1 IMAD.MOV.U32 R22, RZ, RZ, R13 ;  /* 0x000000ffff161224 */ /* 0x000fe400078e000d */
[--C-:B------:R-:W-:Y:S02]  /*0980*/  @P3 IMAD.MOV.U32 R15, RZ, RZ, R18.reuse ;  /* 0x000000ffff0f3224 */ /* 0x100fe400078e0012 */
[----:B------:R-:W-:Y:S02]  /*0990*/  @P5 IMAD.MOV.U32 R15, RZ, RZ, R19 ;  /* 0x000000ffff0f5224 */ /* 0x000fe400078e0013 */
[--C-:B------:R-:W-:Y:S02]  /*09a0*/  @P4 IMAD.MOV.U32 R15, RZ, RZ, R21.reuse ;  /* 0x000000ffff0f4224 */ /* 0x100fe400078e0015 */
[----:B------:R-:W-:Y:S01]  /*09b0*/  @P0 IMAD.MOV.U32 R22, RZ, RZ, R18 ;  /* 0x000000ffff160224 */ /* 0x000fe200078e0012 */
[----:B------:R-:W-:Y:S01]  /*09c0*/  @P3 MOV R22, R19 ;  /* 0x0000001300163202 */ /* 0x000fe20000000f00 */
[----:B------:R-:W-:-:S02]  /*09d0*/  @P5 IMAD.MOV.U32 R22, RZ, RZ, R21 ;  /* 0x000000ffff165224 */ /* 0x000fc400078e0015 */
[----:B------:R-:W-:Y:S01]  /*09e0*/  IMAD.MOV.U32 R16, RZ, RZ, R15 ;  /* 0x000000ffff107224 */ /* 0x000fe200078e000f */
[----:B------:R-:W-:Y:S06]  /*09f0*/  @!P6 BRA `(.L_x_10) ;  /* 0x00000000002ce947 */ /* 0x000fec0003800000 */
[----:B------:R-:W-:Y:S01]  /*0a00*/  @P2 MOV R17, R10 ;  /* 0x0000000a00112202 */ /* 0x000fe20000000f00 */
[----:B------:R-:W-:Y:S01]  /*0a10*/  @P1 IMAD.MOV.U32 R17, RZ, RZ, R11 ;  /* 0x000000ffff111224 */ /* 0x000fe200078e000b */
[----:B------:R-:W-:Y:S01]  /*0a20*/  LOP3.LUT R15, R14, 0x1f, RZ, 0xc0, !PT ;  /* 0x0000001f0e0f7812 */ /* 0x000fe200078ec0ff */
[----:B------:R-:W-:Y:S01]  /*0a30*/  @P0 IMAD.MOV.U32 R17, RZ, RZ, R12 ;  /* 0x000000ffff110224 */ /* 0x000fe200078e000c */
[----:B------:R-:W-:Y:S01]  /*0a40*/  ISETP.EQ.AND P0, PT, R23, 0x8, PT ;  /* 0x000000081700780c */ /* 0x000fe20003f02270 */
[----:B------:R-:W-:Y:S01]  /*0a50*/  @P3 IMAD.MOV.U32 R17, RZ, RZ, R13 ;  /* 0x000000ffff113224 */ /* 0x000fe200078e000d */
[----:B------:R-:W-:Y:S01]  /*0a60*/  SHF.L.W.U32.HI R22, R16, R15, R22 ;  /* 0x0000000f10167219 */ /* 0x000fe20000010e16 */
[----:B------:R-:W-:Y:S01]  /*0a70*/  @P5 IMAD.MOV.U32 R17, RZ, RZ, R18 ;  /* 0x000000ffff115224 */ /* 0x000fe200078e0012 */
[----:B------:R-:W-:-:S09]  /*0a80*/  @P4 MOV R17, R19 ;  /* 0x0000001300114202 */ /* 0x000fd20000000f00 */
[----:B------:R-:W-:-:S05]  /*0a90*/  @P0 IMAD.MOV.U32 R17, RZ, RZ, R21 ;  /* 0x000000ffff110224 */ /* 0x000fca00078e0015 */
[----:B------:R-:W-:-:S07]  /*0aa0*/  SHF.L.W.U32.HI R16, R17, R15, R16 ;  /* 0x0000000f11107219 */ /* 0x000fce0000010e10 */
.L_x_10:
[----:B------:R-:W-:Y:S05]  /*0ab0*/  BSYNC.RECONVERGENT B1 ;  /* 0x0000000000017941 */ /* 0x000fea0003800200 */
.L_x_9:
[C---:B------:R-:W-:Y:S01]  /*0ac0*/  SHF.L.W.U32.HI R21, R16.reuse, 0x2, R22 ;  /* 0x0000000210157819 */ /* 0x040fe20000010e16 */
[----:B------:R-:W-:Y:S01]  /*0ad0*/  IMAD.SHL.U32 R14, R16, 0x4, RZ ;  /* 0x00000004100e7824 */ /* 0x000fe200078e00ff */
[----:B------:R-:W-:Y:S01]  /*0ae0*/  UMOV UR4, 0x54442d19 ;  /* 0x54442d1900047882 */ /* 0x000fe20000000000 */
[----:B------:R-:W-:Y:S01]  /*0af0*/  UMOV UR5, 0x3bf921fb ;  /* 0x3bf921fb00057882 */ /* 0x000fe20000000000 */
[----:B------:R-:W-:Y:S02]  /*0b00*/  SHF.R.S32.HI R15, RZ, 0x1f, R21 ;  /* 0x0000001fff0f7819 */ /* 0x000fe40000011415 */
[----:B------:R-:W-:Y:S02]  /*0b10*/  ISETP.GE.AND P0, PT, R20, RZ, PT ;  /* 0x000000ff1400720c */ /* 0x000fe40003f06270 */
[C---:B------:R-:W-:Y:S02]  /*0b20*/  LOP3.LUT R14, R15.reuse, R14, RZ, 0x3c, !PT ;  /* 0x0000000e0f0e7212 */ /* 0x040fe400078e3cff */
[----:B------:R-:W-:-:S02]  /*0b30*/  LOP3.LUT R15, R15, R21, RZ, 0x3c, !PT ;  /* 0x000000150f0f7212 */ /* 0x000fc400078e3cff */
[----:B------:R-:W-:Y:S02]  /*0b40*/  SHF.R.U32.HI R22, RZ, 0x1e, R22 ;  /* 0x0000001eff167819 */ /* 0x000fe40000011616 */
[C---:B------:R-:W-:Y:S02]  /*0b50*/  LOP3.LUT R20, R21.reuse, R20, RZ, 0x3c, !PT ;  /* 0x0000001415147212 */ /* 0x040fe400078e3cff */
[----:B------:R-:W0:Y:S01]  /*0b60*/  I2F.F64.S64 R14, R14 ;  /* 0x0000000e000e7312 */ /* 0x000e220000301c00 */
[----:B------:R-:W-:Y:S02]  /*0b70*/  LEA.HI R22, R21, R22, RZ, 0x1 ;  /* 0x0000001615167211 */ /* 0x000fe400078f08ff */
[----:B------:R-:W-:-:S03]  /*0b80*/  ISETP.GE.AND P1, PT, R20, RZ, PT ;  /* 0x000000ff1400720c */ /* 0x000fc60003f26270 */
[----:B------:R-:W-:-:S04]  /*0b90*/  IMAD.MOV R20, RZ, RZ, -R22 ;  /* 0x000000ffff147224 */ /* 0x000fc800078e0a16 */
[----:B------:R-:W-:Y:S01]  /*0ba0*/  @!P0 IMAD.MOV.U32 R22, RZ, RZ, R20 ;  /* 0x000000ffff168224 */ /* 0x000fe200078e0014 */
[----:B0-----:R-:W-:-:S10]  /*0bb0*/  DMUL R16, R14, UR4 ;  /* 0x000000040e107c28 */ /* 0x001fd40008000000 */
[----:B------:R-:W0:Y:S02]  /*0bc0*/  F2F.F32.F64 R16, R16 ;  /* 0x0000001000107310 */ /* 0x000e240000301000 */
[----:B0-----:R-:W-:-:S07]  /*0bd0*/  FSEL R14, -R16, R16, !P1 ;  /* 0x00000010100e7208 */ /* 0x001fce0004800100 */
.L_x_7:
[----:B------:R-:W-:Y:S05]  /*0be0*/  BSYNC.RECONVERGENT B0 ;  /* 0x0000000000007941 */ /* 0x000fea0003800200 */
.L_x_6:
[----:B------:R-:W-:Y:S01]  /*0bf0*/  FMUL R16, R8, 2.2999999523162841797 ;  /* 0x4013333308107820 */ /* 0x000fe20000400000 */
[----:B------:R-:W-:Y:S01]  /*0c00*/  FMUL R15, R14, R14 ;  /* 0x0000000e0e0f7220 */ /* 0x000fe20000400000 */
[----:B------:R-:W-:Y:S01]  /*0c10*/  LOP3.LUT R17, R22, 0x1, RZ, 0xc0, !PT ;  /* 0x0000000116117812 */ /* 0x000fe200078ec0ff */
[----:B------:R-:W-:Y:S02]  /*0c20*/  IMAD.MOV.U32 R20, RZ, RZ, 0x3d2aaabb ;  /* 0x3d2aaabbff147424 */ /* 0x000fe400078e00ff */
[----:B------:R-:W-:Y:S01]  /*0c30*/  FFMA R21, R7, 1.7000000476837158203, R16 ;  /* 0x3fd9999a07157823 */ /* 0x000fe20000000010 */
[----:B------:R-:W-:Y:S01]  /*0c40*/  MOV R16, 0x37cbac00 ;  /* 0x37cbac0000107802 */ /* 0x000fe20000000f00 */
[----:B------:R-:W-:Y:S01]  /*0c50*/  BSSY.RECONVERGENT B0, `(.L_x_11) ;  /* 0x0000076000007945 */ /* 0x000fe20003800200 */
[----:B------:R-:W-:Y:S01]  /*0c60*/  ISETP.NE.U32.AND P0, PT, R17, 0x1, PT ;  /* 0x000000011100780c */ /* 0x000fe20003f05070 */
[----:B------:R-:W-:Y:S01]  /*0c70*/  FMUL R23, R21, 0.63661974668502807617 ;  /* 0x3f22f98315177820 */ /* 0x000fe20000400000 */
[----:B------:R-:W-:-:S02]  /*0c80*/  IMAD.MOV.U32 R17, RZ, RZ, 0x3effffff ;  /* 0x3effffffff117424 */ /* 0x000fc400078e00ff */
[----:B------:R-:W-:Y:S01]  /*0c90*/  FFMA R16, R15, R16, -0.0013887860113754868507 ;  /* 0xbab607ed0f107423 */ /* 0x000fe20000000010 */
[----:B------:R-:W-:Y:S02]  /*0ca0*/  FSEL R20, R20, 0.0083327032625675201416, !P0 ;  /* 0x3c0885e414147808 */ /* 0x000fe40004000000 */
[----:B------:R-:W-:Y:S01]  /*0cb0*/  LOP3.LUT P1, RZ, R22, 0x2, RZ, 0xc0, !PT ;  /* 0x0000000216ff7812 */ /* 0x000fe2000782c0ff */
[----:B------:R-:W0:Y:S01]  /*0cc0*/  F2I.NTZ R23, R23 ;  /* 0x0000001700177305 */ /* 0x000e220000203100 */
[----:B------:R-:W-:Y:S02]  /*0cd0*/  FSEL R16, R16, -0.00019574658654164522886, !P0 ;  /* 0xb94d415310107808 */ /* 0x000fe40004000000 */
[----:B------:R-:W-:-:S03]  /*0ce0*/  FSEL R22, -R17, -0.16666662693023681641, !P0 ;  /* 0xbe2aaaa811167808 */ /* 0x000fc60004000100 */
[----:B------:R-:W-:Y:S01]  /*0cf0*/  FFMA R16, R15, R16, R20 ;  /* 0x000000100f107223 */ /* 0x000fe20000000014 */
[----:B------:R-:W-:Y:S02]  /*0d00*/  FSEL R20, R14, 1, P0 ;  /* 0x3f8000000e147808 */ /* 0x000fe40000000000 */
[----:B------:R-:W-:Y:S01]  /*0d10*/  FSETP.GE.AND P0, PT, |R21|, 105615, PT ;  /* 0x47ce47801500780b */ /* 0x000fe20003f06200 */
[C---:B------:R-:W-:Y:S02]  /*0d20*/  FFMA R16, R15.reuse, R16, R22 ;  /* 0x000000100f107223 */ /* 0x040fe40000000016 */
[----:B------:R-:W-:Y:S01]  /*0d30*/  FFMA R15, R15, R20, RZ ;  /* 0x000000140f0f7223 */ /* 0x000fe200000000ff */
[----:B0-----:R-:W-:-:S03]  /*0d40*/  I2FP.F32.S32 R14, R23 ;  /* 0x00000017000e7245 */ /* 0x001fc60000201400 */
[----:B------:R-:W-:Y:S02]  /*0d50*/  FFMA R20, R15, R16, R20 ;  /* 0x000000100f147223 */ /* 0x000fe40000000014 */
[C---:B------:R-:W-:Y:S02]  /*0d60*/  FFMA R17, R14.reuse, -1.5707962512969970703, R21 ;  /* 0xbfc90fda0e117823 */ /* 0x040fe40000000015 */
[----:B------:R-:W-:Y:S02]  /*0d70*/  @P1 FADD R20, RZ, -R20 ;  /* 0x80000014ff141221 */ /* 0x000fe40000000000 */
[----:B------:R-:W-:-:S04]  /*0d80*/  FFMA R17, R14, -7.5497894158615963534e-08, R17 ;  /* 0xb3a221680e117823 */ /* 0x000fc80000000011 */
[----:B------:R-:W-:Y:S01]  /*0d90*/  FFMA R14, R14, -5.3903029534742383927e-15, R17 ;  /* 0xa7c234c50e0e7823 */ /* 0x000fe20000000011 */
[----:B------:R-:W-:Y:S06]  /*0da0*/  @!P0 BRA `(.L_x_12) ;  /* 0x0000000400808947 */ /* 0x000fec0003800000 */
[----:B------:R-:W-:-:S13]  /*0db0*/  FSETP.NEU.AND P0, PT, |R21|, +INF , PT ;  /* 0x7f8000001500780b */ /* 0x000fda0003f0d200 */
[----:B------:R-:W-:Y:S01]  /*0dc0*/  @!P0 FMUL R14, RZ, R21 ;  /* 0x00000015ff0e8220 */ /* 0x000fe20000400000 */
[----:B------:R-:W-:Y:S01]  /*0dd0*/  @!P0 IMAD.MOV.U32 R23, RZ, RZ, RZ ;  /* 0x000000ffff178224 */ /* 0x000fe200078e00ff */
[----:B------:R-:W-:Y:S06]  /*0de0*/  @!P0 BRA `(.L_x_12) ;  /* 0x0000000400708947 */ /* 0x000fec0003800000 */
[----:B------:R-:W-:Y:S02]  /*0df0*/  IMAD.SHL.U32 R14, R21, 0x100, RZ ;  /* 0x00000100150e7824 */ /* 0x000fe400078e00ff */
[----:B------:R-:W-:Y:S02]  /*0e00*/  HFMA2 R23, -RZ, RZ, 0, 0 ;  /* 0x00000000ff177431 */ /* 0x000fe400000001ff */
[----:B------:R-:W-:Y:S01]  /*0e10*/  IMAD.MOV.U32 R24, RZ, RZ, RZ ;  /* 0x000000ffff187224 */ /* 0x000fe200078e00ff */
[----:B------:R-:W0:Y:S01]  /*0e20*/  LDCU.64 UR8, c[0x4][URZ] ;  /* 0x01000000ff0877ac */ /* 0x000e220008000a00 */
[----:B------:R-:W-:Y:S01]  /*0e30*/  LOP3.LUT R22, R14, 0x80000000, RZ, 0xfc, !PT ;  /* 0x800000000e167812 */ /* 0x000fe200078efcff */
[----:B------:R-:W-:Y:S01]  /*0e40*/  UMOV UR5, URZ ;  /* 0x000000ff00057c82 */ /* 0x000fe20008000000 */
[----:B------:R-:W-:-:S05]  /*0e50*/  UMOV UR4, URZ ;  /* 0x000000ff00047c82 */ /* 0x000fca0008000000 */
.L_x_13:
[----:B0-----:R-:W-:Y:S02]  /*0e60*/  IMAD.U32 R15, RZ, RZ, UR9 ;  /* 0x00000009ff0f7e24 */ /* 0x001fe4000f8e00ff */
        /* <DEDUP_REMOVED lines=11> */
[C---:B------:R-:W-:Y:S02]  /*0f20*/  ISETP.EQ.AND P5, PT, R24.reuse, 0x14, PT ;  /* 0x000000141800780c */ /* 0x040fe40003fa2270 */
[----:B------:R-:W-:Y:S01]  /*0f30*/  IADD3 R24, PT, PT, R24, 0x4, RZ ;  /* 0x0000000418187810 */ /* 0x000fe20007ffe0ff */
        /* <DEDUP_REMOVED lines=23> */
[--C-:B------:R-:W-:Y:S01]  /*10b0*/  @P3 IMAD.MOV.U32 R22, RZ, RZ, R10.reuse ;  /* 0x000000ffff163224 */ /* 0x100fe200078e000a */
[C---:B------:R-:W-:Y:S01]  /*10c0*/  ISETP.EQ.AND P3, PT, R24.reuse, -0x4, PT ;  /* 0xfffffffc1800780c */ /* 0x040fe20003f62270 */
[----:B------:R-:W-:Y:S01]  /*10d0*/  @P4 IMAD.MOV.U32 R15, RZ, RZ, R10 ;  /* 0x000000ffff0f4224 */ /* 0x000fe200078e000a */
[----:B------:R-:W-:Y:S01]  /*10e0*/  @P4 MOV R22, R11 ;  /* 0x0000000b00164202 */ /* 0x000fe20000000f00 */
[----:B------:R-:W-:Y:S01]  /*10f0*/  @P2 IMAD.MOV.U32 R15, RZ, RZ, R11 ;  /* 0x000000ffff0f2224 */ /* 0x000fe200078e000b */
[----:B------:R-:W-:Y:S01]  /*1100*/  ISETP.EQ.AND P4, PT, R24, 0x4, PT ;  /* 0x000000041800780c */ /* 0x000fe20003f82270 */
[--C-:B------:R-:W-:Y:S02]  /*1110*/  @P1 IMAD.MOV.U32 R15, RZ, RZ, R12.reuse ;  /* 0x000000ffff0f1224 */ /* 0x100fe400078e000c */
[----:B------:R-:W-:Y:S01]  /*1120*/  @P0 MOV R15, R13 ;  /* 0x0000000d000f0202 */ /* 0x000fe20000000f00 */
[----:B------:R-:W-:Y:S02]  /*1130*/  @P2 IMAD.MOV.U32 R22, RZ, RZ, R12 ;  /* 0x000000ffff162224 */ /* 0x000fe400078e000c */
[----:B------:R-:W-:-:S02]  /*1140*/  @P1 IMAD.MOV.U32 R22, RZ, RZ, R13 ;  /* 0x000000ffff161224 */ /* 0x000fc400078e000d */
[--C-:B------:R-:W-:Y:S02]  /*1150*/  @P0 IMAD.MOV.U32 R22, RZ, RZ, R18.reuse ;  /* 0x000000ffff160224 */ /* 0x100fe400078e0012 */
[----:B------:R-:W-:Y:S02]  /*1160*/  @P3 IMAD.MOV.U32 R15, RZ, RZ, R18 ;  /* 0x000000ffff0f3224 */ /* 0x000fe400078e0012 */
[----:B------:R-:W-:Y:S02]  /*1170*/  @P5 IMAD.MOV.U32 R15, RZ, RZ, R19 ;  /* 0x000000ffff0f5224 */ /* 0x000fe400078e0013 */
[----:B------:R-:W-:Y:S02]  /*1180*/  @P4 IMAD.MOV.U32 R15, RZ, RZ, R23 ;  /* 0x000000ffff0f4224 */ /* 0x000fe400078e0017 */
[----:B------:R-:W-:Y:S01]  /*1190*/  @P3 IMAD.MOV.U32 R22, RZ, RZ, R19 ;  /* 0x000000ffff163224 */ /* 0x000fe200078e0013 */
[----:B------:R-:W-:Y:S01]  /*11a0*/  @P5 MOV R22, R23 ;  /* 0x0000001700165202 */ /* 0x000fe20000000f00 */
[----:B------:R-:W-:Y:S01]  /*11b0*/  IMAD.MOV.U32 R16, RZ, RZ, R15 ;  /* 0x000000ffff107224 */ /* 0x000fe200078e000f */
[----:B------:R-:W-:Y:S06]  /*11c0*/  @!P6 BRA `(.L_x_15) ;  /* 0x00000000002ce947 */ /* 0x000fec0003800000 */
[----:B------:R-:W-:Y:S01]  /*11d0*/  @P2 IMAD.MOV.U32 R17, RZ, RZ, R10 ;  /* 0x000000ffff112224 */ /* 0x000fe200078e000a */
[----:B------:R-:W-:Y:S01]  /*11e0*/  LOP3.LUT R15, R14, 0x1f, RZ, 0xc0, !PT ;  /* 0x0000001f0e0f7812 */ /* 0x000fe200078ec0ff */
[----:B------:R-:W-:Y:S01]  /*11f0*/  @P1 IMAD.MOV.U32 R17, RZ, RZ, R11 ;  /* 0x000000ffff111224 */ /* 0x000fe200078e000b */
[----:B------:R-:W-:Y:S01]  /*1200*/  @P0 MOV R17, R12 ;  /* 0x0000000c00110202 */ /* 0x000fe20000000f00 */
[----:B------:R-:W-:Y:S01]  /*1210*/  @P3 IMAD.MOV.U32 R17, RZ, RZ, R13 ;  /* 0x000000ffff113224 */ /* 0x000fe200078e000d */
[----:B------:R-:W-:Y:S01]  /*1220*/  ISETP.EQ.AND P0, PT, R24, 0x8, PT ;  /* 0x000000081800780c */ /* 0x000fe20003f02270 */
[----:B------:R-:W-:Y:S01]  /*1230*/  @P5 IMAD.MOV.U32 R17, RZ, RZ, R18 ;  /* 0x000000ffff115224 */ /* 0x000fe200078e0012 */
[----:B------:R-:W-:Y:S01]  /*1240*/  SHF.L.W.U32.HI R22, R16, R15, R22 ;  /* 0x0000000f10167219 */ /* 0x000fe20000010e16 */
[----:B------:R-:W-:-:S10]  /*1250*/  @P4 IMAD.MOV.U32 R17, RZ, RZ, R19 ;  /* 0x000000ffff114224 */ /* 0x000fd400078e0013 */
[----:B------:R-:W-:-:S05]  /*1260*/  @P0 IMAD.MOV.U32 R17, RZ, RZ, R23 ;  /* 0x000000ffff110224 */ /* 0x000fca00078e0017 */
[----:B------:R-:W-:-:S07]  /*1270*/  SHF.L.W.U32.HI R16, R17, R15, R16 ;  /* 0x0000000f11107219 */ /* 0x000fce0000010e10 */
.L_x_15:
[----:B------:R-:W-:Y:S05]  /*1280*/  BSYNC.RECONVERGENT B1 ;  /* 0x0000000000017941 */ /* 0x000fea0003800200 */
.L_x_14:
[C---:B------:R-:W-:Y:S01]  /*1290*/  SHF.L.W.U32.HI R24, R16.reuse, 0x2, R22 ;  /* 0x0000000210187819 */ /* 0x040fe20000010e16 */
[----:B------:R-:W-:Y:S01]  /*12a0*/  UMOV UR4, 0x54442d19 ;  /* 0x54442d1900047882 */ /* 0x000fe20000000000 */
[----:B------:R-:W-:Y:S01]  /*12b0*/  SHF.L.U32 R14, R16, 0x2, RZ ;  /* 0x00000002100e7819 */ /* 0x000fe200000006ff */
        /* <DEDUP_REMOVED lines=15> */
.L_x_12:
[----:B------:R-:W-:Y:S05]  /*13b0*/  BSYNC.RECONVERGENT B0 ;  /* 0x0000000000007941 */ /* 0x000fea0003800200 */
.L_x_11:
[----:B------:R-:W-:Y:S01]  /*13c0*/  FMUL R8, R8, 4.6999998092651367188 ;  /* 0x4096666608087820 */ /* 0x000fe20000400000 */
[----:B------:R-:W-:Y:S01]  /*13d0*/  FMUL R16, R14, R14 ;  /* 0x0000000e0e107220 */ /* 0x000fe20000400000 */
[----:B------:R-:W-:Y:S01]  /*13e0*/  LOP3.LUT R15, R23, 0x1, RZ, 0xc0, !PT ;  /* 0x00000001170f7812 */ /* 0x000fe200078ec0ff */
[----:B------:R-:W-:Y:S02]  /*13f0*/  IMAD.MOV.U32 R21, RZ, RZ, 0x3d2aaabb ;  /* 0x3d2aaabbff157424 */ /* 0x000fe400078e00ff */
[----:B------:R-:W-:Y:S01]  /*1400*/  FFMA R8, R7, 2.9000000953674316406, R8 ;  /* 0x4039999a07087823 */ /* 0x000fe20000000008 */
[----:B------:R-:W-:Y:S01]  /*1410*/  IMAD.MOV.U32 R7, RZ, RZ, 0x37cbac00 ;  /* 0x37cbac00ff077424 */ /* 0x000fe200078e00ff */
[----:B------:R-:W-:Y:S01]  /*1420*/  ISETP.NE.U32.AND P0, PT, R15, 0x1, PT ;  /* 0x000000010f00780c */ /* 0x000fe20003f05070 */
[----:B------:R-:W-:Y:S01]  /*1430*/  BSSY.RECONVERGENT B0, `(.L_x_16) ;  /* 0x0000075000007945 */ /* 0x000fe20003800200 */
[----:B------:R-:W-:Y:S01]  /*1440*/  FMUL R22, R8, 0.63661974668502807617 ;  /* 0x3f22f98308167820 */ /* 0x000fe20000400000 */
[----:B------:R-:W-:Y:S01]  /*1450*/  FFMA R7, R16, R7, -0.0013887860113754868507 ;  /* 0xbab607ed10077423 */ /* 0x000fe20000000007 */
[----:B------:R-:W-:-:S02]  /*1460*/  FSEL R15, R21, 0.0083327032625675201416, !P0 ;  /* 0x3c0885e4150f7808 */ /* 0x000fc40004000000 */
[----:B------:R-:W-:Y:S02]  /*1470*/  MOV R17, 0x3effffff ;  /* 0x3effffff00117802 */ /* 0x000fe40000000f00 */
[----:B------:R-:W0:Y:S01]  /*1480*/  F2I.NTZ R22, R22 ;  /* 0x0000001600167305 */ /* 0x000e220000203100 */
[----:B------:R-:W-:Y:S02]  /*1490*/  FSEL R7, R7, -0.00019574658654164522886, !P0 ;  /* 0xb94d415307077808 */ /* 0x000fe40004000000 */
[----:B------:R-:W-:Y:S02]  /*14a0*/  FSEL R17, -R17, -0.16666662693023681641, !P0 ;  /* 0xbe2aaaa811117808 */ /* 0x000fe40004000100 */
[----:B------:R-:W-:Y:S01]  /*14b0*/  LOP3.LUT P1, RZ, R23, 0x2, RZ, 0xc0, !PT ;  /* 0x0000000217ff7812 */ /* 0x000fe2000782c0ff */
[----:B------:R-:W-:Y:S01]  /*14c0*/  FFMA R15, R16, R7, R15 ;  /* 0x00000007100f7223 */ /* 0x000fe2000000000f */
[----:B------:R-:W-:Y:S02]  /*14d0*/  FSEL R7, R14, 1, P0 ;  /* 0x3f8000000e077808 */ /* 0x000fe40000000000 */
[----:B------:R-:W-:Y:S01]  /*14e0*/  FSETP.GE.AND P0, PT, |R8|, 105615, PT ;  /* 0x47ce47800800780b */ /* 0x000fe20003f06200 */
[----:B------:R-:W-:-:S02]  /*14f0*/  FFMA R15, R16, R15, R17 ;  /* 0x0000000f100f7223 */ /* 0x000fc40000000011 */
        /* <DEDUP_REMOVED lines=19> */
.L_x_18:
[----:B0-----:R-:W-:Y:S01]  /*1630*/  IMAD.U32 R15, RZ, RZ, UR9 ;  /* 0x00000009ff0f7e24 */ /* 0x001fe2000f8e00ff */
[----:B------:R-:W-:-:S05]  /*1640*/  MOV R14, UR8 ;  /* 0x00000008000e7c02 */ /* 0x000fca0008000f00 */
        /* <DEDUP_REMOVED lines=27> */
[----:B------:R-:W-:-:S04]  /*1800*/  SHF.R.U32.HI R15, RZ, 0x5, R15 ;  /* 0x00000005ff0f7819 */ /* 0x000fc8000001160f */
[----:B------:R-:W-:-:S04]  /*1810*/  LEA R24, -R15, RZ, 0x2 ;  /* 0x000000ff0f187211 */ /* 0x000fc800078e11ff */
        /* <DEDUP_REMOVED lines=16> */
[----:B------:R-:W-:Y:S01]  /*1920*/  @P3 MOV R15, R18 ;  /* 0x00000012000f3202 */ /* 0x000fe20000000f00 */
[----:B------:R-:W-:Y:S02]  /*1930*/  @P5 IMAD.MOV.U32 R15, RZ, RZ, R19 ;  /* 0x000000ffff0f5224 */ /* 0x000fe400078e0013 */
[----:B------:R-:W-:Y:S02]  /*1940*/  @P0 IMAD.MOV.U32 R22, RZ, RZ, R18 ;  /* 0x000000ffff160224 */ /* 0x000fe400078e0012 */
[----:B------:R-:W-:Y:S02]  /*1950*/  @P4 IMAD.MOV.U32 R15, RZ, RZ, R7 ;  /* 0x000000ffff0f4224 */ /* 0x000fe400078e0007 */
[----:B------:R-:W-:Y:S02]  /*1960*/  @P3 IMAD.MOV.U32 R22, RZ, RZ, R19 ;  /* 0x000000ffff163224 */ /* 0x000fe400078e0013 */
[----:B------:R-:W-:Y:S01]  /*1970*/  @P5 IMAD.MOV.U32 R22, RZ, RZ, R7 ;  /* 0x000000ffff165224 */ /* 0x000fe200078e0007 */
[----:B------:R-:W-:Y:S01]  /*1980*/  MOV R16, R15 ;  /* 0x0000000f00107202 */ /* 0x000fe20000000f00 */
[----:B------:R-:W-:Y:S06]  /*1990*/  @!P6 BRA `(.L_x_20) ;  /* 0x00000000002ce947 */ /* 0x000fec0003800000 */
[----:B------:R-:W-:Y:S01]  /*19a0*/  @P2 IMAD.MOV.U32 R17, RZ, RZ, R10 ;  /* 0x000000ffff112224 */ /* 0x000fe200078e000a */
[----:B------:R-:W-:Y:S01]  /*19b0*/  LOP3.LUT R15, R14, 0x1f, RZ, 0xc0, !PT ;  /* 0x0000001f0e0f7812 */ /* 0x000fe200078ec0ff */
[----:B------:R-:W-:Y:S02]  /*19c0*/  @P1 IMAD.MOV.U32 R17, RZ, RZ, R11 ;  /* 0x000000ffff111224 */ /* 0x000fe400078e000b */
[----:B------:R-:W-:Y:S01]  /*19d0*/  @P0 IMAD.MOV.U32 R17, RZ, RZ, R12 ;  /* 0x000000ffff110224 */ /* 0x000fe200078e000c */
[----:B------:R-:W-:Y:S01]  /*19e0*/  ISETP.EQ.AND P0, PT, R24, 0x8, PT ;  /* 0x000000081800780c */ /* 0x000fe20003f02270 */
[----:B------:R-:W-:Y:S01]  /*19f0*/  @P3 IMAD.MOV.U32 R17, RZ, RZ, R13 ;  /* 0x000000ffff113224 */ /* 0x000fe200078e000d */
[----:B------:R-:W-:Y:S01]  /*1a00*/  @P5 MOV R17, R18 ;  /* 0x0000001200115202 */ /* 0x000fe20000000f00 */
[----:B------:R-:W-:Y:S01]  /*1a10*/  @P4 IMAD.MOV.U32 R17, RZ, RZ, R19 ;  /* 0x000000ffff114224 */ /* 0x000fe200078e0013 */
[----:B------:R-:W-:-:S09]  /*1a20*/  SHF.L.W.U32.HI R22, R16, R15, R22 ;  /* 0x0000000f10167219 */ /* 0x000fd20000010e16 */
[----:B------:R-:W-:-:S05]  /*1a30*/  @P0 IMAD.MOV.U32 R17, RZ, RZ, R7 ;  /* 0x000000ffff110224 */ /* 0x000fca00078e0007 */
[----:B------:R-:W-:-:S07]  /*1a40*/  SHF.L.W.U32.HI R16, R17, R15, R16 ;  /* 0x0000000f11107219 */ /* 0x000fce0000010e10 */
.L_x_20:
[----:B------:R-:W-:Y:S05]  /*1a50*/  BSYNC.RECONVERGENT B1 ;  /* 0x0000000000017941 */ /* 0x000fea0003800200 */
.L_x_19:
[C-C-:B------:R-:W-:Y:S01]  /*1a60*/  SHF.L.W.U32.HI R7, R16.reuse, 0x2, R22.reuse ;  /* 0x0000000210077819 */ /* 0x140fe20000010e16 */
[----:B------:R-:W-:Y:S01]  /*1a70*/  IMAD.SHL.U32 R14, R16, 0x4, RZ ;  /* 0x00000004100e7824 */ /* 0x000fe200078e00ff */
[----:B------:R-:W-:Y:S01]  /*1a80*/  UMOV UR4, 0x54442d19 ;  /* 0x54442d1900047882 */ /* 0x000fe20000000000 */
[----:B------:R-:W-:Y:S01]  /*1a90*/  UMOV UR5, 0x3bf921fb ;  /* 0x3bf921fb00057882 */ /* 0x000fe20000000000 */
[----:B------:R-:W-:Y:S02]  /*1aa0*/  SHF.R.S32.HI R15, RZ, 0x1f, R7 ;  /* 0x0000001fff0f7819 */ /* 0x000fe40000011407 */
[----:B------:R-:W-:Y:S02]  /*1ab0*/  SHF.R.U32.HI R22, RZ, 0x1e, R22 ;  /* 0x0000001eff167819 */ /* 0x000fe40000011616 */
[C---:B------:R-:W-:Y:S02]  /*1ac0*/  LOP3.LUT R14, R15.reuse, R14, RZ, 0x3c, !PT ;  /* 0x0000000e0f0e7212 */ /* 0x040fe400078e3cff */
[----:B------:R-:W-:-:S02]  /*1ad0*/  LOP3.LUT R15, R15, R7, RZ, 0x3c, !PT ;  /* 0x000000070f0f7212 */ /* 0x000fc400078e3cff */
[----:B------:R-:W-:Y:S02]  /*1ae0*/  ISETP.GE.AND P0, PT, R8, RZ, PT ;  /* 0x000000ff0800720c */ /* 0x000fe40003f06270 */
[C---:B------:R-:W-:Y:S02]  /*1af0*/  LEA.HI R22, R7.reuse, R22, RZ, 0x1 ;  /* 0x0000001607167211 */ /* 0x040fe400078f08ff */
[----:B------:R-:W0:Y:S01]  /*1b00*/  I2F.F64.S64 R14, R14 ;  /* 0x0000000e000e7312 */ /* 0x000e220000301c00 */
[----:B------:R-:W-:Y:S02]  /*1b10*/  LOP3.LUT R8, R7, R8, RZ, 0x3c, !PT ;  /* 0x0000000807087212 */ /* 0x000fe400078e3cff */
[----:B------:R-:W-:Y:S02]  /*1b20*/  IMAD.MOV R7, RZ, RZ, -R22 ;  /* 0x000000ffff077224 */ /* 0x000fe400078e0a16 */
[----:B------:R-:W-:-:S04]  /*1b30*/  ISETP.GE.AND P1, PT, R8, RZ, PT ;  /* 0x000000ff0800720c */ /* 0x000fc80003f26270 */
[----:B------:R-:W-:Y:S01]  /*1b40*/  @!P0 MOV R22, R7 ;  /* 0x0000000700168202 */ /* 0x000fe20000000f00 */
[----:B0-----:R-:W-:-:S10]  /*1b50*/  DMUL R16, R14, UR4 ;  /* 0x000000040e107c28 */ /* 0x001fd40008000000 */
[----:B------:R-:W0:Y:S02]  /*1b60*/  F2F.F32.F64 R16, R16 ;  /* 0x0000001000107310 */ /* 0x000e240000301000 */
[----:B0-----:R-:W-:-:S07]  /*1b70*/  FSEL R7, -R16, R16, !P1 ;  /* 0x0000001010077208 */ /* 0x001fce0004800100 */
.L_x_17:
[----:B------:R-:W-:Y:S05]  /*1b80*/  BSYNC.RECONVERGENT B0 ;  /* 0x0000000000007941 */ /* 0x000fea0003800200 */
.L_x_16:
[----:B------:R-:W-:Y:S01]  /*1b90*/  LOP3.LUT R14, R22, 0x1, RZ, 0xc0, !PT ;  /* 0x00000001160e7812 */ /* 0x000fe200078ec0ff */
[----:B------:R-:W-:Y:S02]  /*1ba0*/  IMAD.MOV.U32 R15, RZ, RZ, 0x37cbac00 ;  /* 0x37cbac00ff0f7424 */ /* 0x000fe400078e00ff */
[----:B------:R-:W-:Y:S01]  /*1bb0*/  FMUL R8, R7, R7 ;  /* 0x0000000707087220 */ /* 0x000fe20000400000 */
[----:B------:R-:W-:Y:S01]  /*1bc0*/  IMAD.MOV.U32 R16, RZ, RZ, 0x3effffff ;  /* 0x3effffffff107424 */ /* 0x000fe200078e00ff */
[----:B------:R-:W-:Y:S01]  /*1bd0*/  ISETP.NE.U32.AND P0, PT, R14, 0x1, PT ;  /* 0x000000010e00780c */ /* 0x000fe20003f05070 */
[----:B------:R-:W-:Y:S01]  /*1be0*/  FFMA R20, R23, 0.34999999403953552246, R20 ;  /* 0x3eb3333317147823 */ /* 0x000fe20000000014 */
[----:B------:R-:W-:Y:S01]  /*1bf0*/  FFMA R14, R8, R15, -0.0013887860113754868507 ;  /* 0xbab607ed080e7423 */ /* 0x000fe2000000000f */
[----:B------:R-:W-:Y:S01]  /*1c00*/  LOP3.LUT P1, RZ, R22, 0x2, RZ, 0xc0, !PT ;  /* 0x0000000216ff7812 */ /* 0x000fe2000782c0ff */
[----:B------:R-:W-:Y:S01]  /*1c10*/  IMAD.MOV.U32 R17, RZ, RZ, 0x3f2aaaab ;  /* 0x3f2aaaabff117424 */ /* 0x000fe200078e00ff */
[----:B------:R-:W-:Y:S01]  /*1c20*/  FSEL R21, R21, 0.0083327032625675201416, !P0 ;  /* 0x3c0885e415157808 */ /* 0x000fe20004000000 */
[----:B------:R-:W-:Y:S01]  /*1c30*/  BSSY.RECONVERGENT B0, `(.L_x_21) ;  /* 0x0000016000007945 */ /* 0x000fe20003800200 */
[----:B------:R-:W-:-:S02]  /*1c40*/  FSEL R15, R14, -0.00019574658654164522886, !P0 ;  /* 0xb94d41530e0f7808 */ /* 0x000fc40004000000 */
[----:B------:R-:W-:Y:S02]  /*1c50*/  FSEL R7, R7, 1, P0 ;  /* 0x3f80000007077808 */ /* 0x000fe40000000000 */
[----:B------:R-:W-:Y:S01]  /*1c60*/  FSEL R16, -R16, -0.16666662693023681641, !P0 ;  /* 0xbe2aaaa810107808 */ /* 0x000fe20004000100 */
[C---:B------:R-:W-:Y:S02]  /*1c70*/  FFMA R15, R8.reuse, R15, R21 ;  /* 0x0000000f080f7223 */ /* 0x040fe40000000015 */
[C---:B------:R-:W-:Y:S02]  /*1c80*/  FFMA R14, R8.reuse, R7, RZ ;  /* 0x00000007080e7223 */ /* 0x040fe400000000ff */
[----:B------:R-:W-:Y:S01]  /*1c90*/  FFMA R15, R8, R15, R16 ;  /* 0x0000000f080f7223 */ /* 0x000fe20000000010 */
[----:B------:R-:W-:-:S03]  /*1ca0*/  IMAD.MOV.U32 R8, RZ, RZ, 0x3fc00000 ;  /* 0x3fc00000ff087424 */ /* 0x000fc600078e00ff */
[----:B------:R-:W-:Y:S01]  /*1cb0*/  FFMA R7, R14, R15, R7 ;  /* 0x0000000f0e077223 */ /* 0x000fe20000000007 */
[----:B------:R-:W-:-:S03]  /*1cc0*/  FFMA R8, R17, -R8, 1 ;  /* 0x3f80000011087423 */ /* 0x000fc60000000808 */
[----:B------:R-:W-:Y:S01]  /*1cd0*/  @P1 FADD R7, RZ, -R7 ;  /* 0x80000007ff071221 */ /* 0x000fe20000000000 */
[----:B------:R-:W-:-:S03]  /*1ce0*/  FFMA R8, R8, R17, 0.6666666865348815918 ;  /* 0x3f2aaaab08087423 */ /* 0x000fc60000000011 */
[----:B------:R-:W-:-:S04]  /*1cf0*/  FFMA R7, R7, 0.15000000596046447754, R20 ;  /* 0x3e19999a07077823 */ /* 0x000fc80000000014 */
[----:B------:R-:W0:Y:S01]  /*1d00*/  FCHK P0, R7, 1.5 ;  /* 0x3fc0000007007902 */ /* 0x000e220000000000 */
[----:B------:R-:W-:-:S04]  /*1d10*/  FFMA R14, R7, R8, RZ ;  /* 0x00000008070e7223 */ /* 0x000fc800000000ff */
[----:B------:R-:W-:-:S04]  /*1d20*/  FFMA R15, R14, -1.5, R7 ;  /* 0xbfc000000e0f7823 */ /* 0x000fc80000000007 */
[----:B------:R-:W-:Y:S01]  /*1d30*/  FFMA R8, R8, R15, R14 ;  /* 0x0000000f08087223 */ /* 0x000fe2000000000e */
[----:B0-----:R-:W-:Y:S06]  /*1d40*/  @!P0 BRA `(.L_x_22) ;  /* 0x0000000000108947 */ /* 0x001fec0003800000 */
[----:B------:R-:W-:Y:S01]  /*1d50*/  HFMA2 R8, -RZ, RZ, 1.9375, 0 ;  /* 0x3fc00000ff087431 */ /* 0x000fe200000001ff */
[----:B------:R-:W-:-:S07]  /*1d60*/  MOV R14, 0x1d80 ;  /* 0x00001d80000e7802 */ /* 0x000fce0000000f00 */
[----:B-----5:R-:W-:Y:S05]  /*1d70*/  CALL.REL.NOINC `($__internal_0_$__cuda_sm3x_div_rn_noftz_f32_slowpath) ;  /* 0x0000000800787944 */ /* 0x020fea0003c00000 */
[----:B------:R-:W-:-:S07]  /*1d80*/  IMAD.MOV.U32 R8, RZ, RZ, R7 ;  /* 0x000000ffff087224 */ /* 0x000fce00078e0007 */
.L_x_22:
[----:B------:R-:W-:Y:S05]  /*1d90*/  BSYNC.RECONVERGENT B0 ;  /* 0x0000000000007941 */ /* 0x000fea0003800200 */
.L_x_21:
[----:B------:R-:W0:Y:S01]  /*1da0*/  LDCU UR10, c[0x0][0x3a0] ;  /* 0x00007400ff0a77ac */ /* 0x000e220008000800 */
[----:B-----5:R-:W-:Y:S01]  /*1db0*/  FSETP.GT.AND P0, PT, R6, 0.050000000745058059692, PT ;  /* 0x3d4ccccd0600780b */ /* 0x020fe20003f04000 */
[----:B------:R-:W-:Y:S01]  /*1dc0*/  BSSY.RECONVERGENT B0, `(.L_x_23) ;  /* 0x0000090000007945 */ /* 0x000fe20003800200 */
[----:B------:R-:W1:Y:S01]  /*1dd0*/  LDCU UR4, c[0x0][0x394] ;  /* 0x00007280ff0477ac */ /* 0x000e620008000800 */
[----:B------:R-:W2:Y:S01]  /*1de0*/  LDCU UR5, c[0x0][0x39c] ;  /* 0x00007380ff0577ac */ /* 0x000ea20008000800 */
[----:B0-----:R-:W-:-:S04]  /*1df0*/  FMUL R8, R8, UR10 ;  /* 0x0000000a08087c20 */ /* 0x001fc80008400000 */
[----:B------:R-:W-:-:S04]  /*1e00*/  FMUL R8, R9, R8 ;  /* 0x0000000809087220 */ /* 0x000fc80000400000 */
[----:B------:R-:W-:-:S04]  /*1e10*/  FMUL R8, R8, 3.5 ;  /* 0x4060000008087820 */ /* 0x000fc80000400000 */
[C---:B------:R-:W-:Y:S01]  /*1e20*/  FMUL R16, |R8|.reuse, -0.20000000298023223877 ;  /* 0xbe4ccccd08107820 */ /* 0x040fe20000400200 */
[C---:B-1----:R-:W-:Y:S01]  /*1e30*/  FMUL R17, R8.reuse, UR4 ;  /* 0x0000000408117c20 */ /* 0x042fe20008400000 */
[----:B--2---:R-:W-:Y:S02]  /*1e40*/  FMUL R7, R8, UR5 ;  /* 0x0000000508077c20 */ /* 0x004fe40008400000 */
[----:B------:R-:W-:Y:S01]  /*1e50*/  FMUL R16, R5, R16 ;  /* 0x0000001005107220 */ /* 0x000fe20000400000 */
[----:B------:R-:W-:Y:S06]  /*1e60*/  @!P0 BRA `(.L_x_24) ;  /* 0x0000000800148947 */ /* 0x000fec0003800000 */
[----:B------:R-:W0:Y:S01]  /*1e70*/  LDC R5, c[0x0][0x3a4] ;  /* 0x0000e900ff057b82 */ /* 0x000e220000000800 */
[----:B------:R-:W1:Y:S01]  /*1e80*/  LDCU UR4, c[0x0][0x3a8] ;  /* 0x00007500ff0477ac */ /* 0x000e620008000800 */
[----:B------:R-:W-:Y:S01]  /*1e90*/  I2FP.F32.S32 R8, R0 ;  /* 0x0000000000087245 */ /* 0x000fe20000201400 */
[----:B------:R-:W-:Y:S01]  /*1ea0*/  BSSY.RECONVERGENT B1, `(.L_x_25) ;  /* 0x000006a000017945 */ /* 0x000fe20003800200 */
[----:B0-----:R-:W-:-:S04]  /*1eb0*/  FMUL R5, R5, 4 ;  /* 0x4080000005057820 */ /* 0x001fc80000400000 */
[----:B-1----:R-:W-:-:S04]  /*1ec0*/  FMUL R5, R5, UR4 ;  /* 0x0000000405057c20 */ /* 0x002fc80008400000 */
[----:B------:R-:W-:-:S04]  /*1ed0*/  FFMA R5, R8, 0.10000000149011611938, R5 ;  /* 0x3dcccccd08057823 */ /* 0x000fc80000000005 */
[C---:B------:R-:W-:Y:S01]  /*1ee0*/  FMUL R8, R5.reuse, 0.63661974668502807617 ;  /* 0x3f22f98305087820 */ /* 0x040fe20000400000 */
[----:B------:R-:W-:-:S05]  /*1ef0*/  FSETP.GE.AND P0, PT, |R5|, 105615, PT ;  /* 0x47ce47800500780b */ /* 0x000fca0003f06200 */
[----:B------:R-:W0:Y:S02]  /*1f00*/  F2I.NTZ R8, R8 ;  /* 0x0000000800087305 */ /* 0x000e240000203100 */
[----:B0-----:R-:W-:-:S05]  /*1f10*/  I2FP.F32.S32 R14, R8 ;  /* 0x00000008000e7245 */ /* 0x001fca0000201400 */
[----:B------:R-:W-:-:S04]  /*1f20*/  FFMA R9, R14, -1.5707962512969970703, R5 ;  /* 0xbfc90fda0e097823 */ /* 0x000fc80000000005 */
        /* <DEDUP_REMOVED lines=8> */
[----:B------:R-:W-:Y:S01]  /*1fb0*/  MOV R21, RZ ;  /* 0x000000ff00157202 */ /* 0x000fe20000000f00 */
[----:B------:R-:W-:Y:S01]  /*1fc0*/  IMAD.MOV.U32 R22, RZ, RZ, RZ ;  /* 0x000000ffff167224 */ /* 0x000fe200078e00ff */
[----:B------:R-:W0:Y:S02]  /*1fd0*/  LDCU.64 UR8, c[0x4][URZ] ;  /* 0x01000000ff0877ac */ /* 0x000e240008000a00 */
[----:B------:R-:W-:Y:S01]  /*1fe0*/  LOP3.LUT R20, R8, 0x80000000, RZ, 0xfc, !PT ;  /* 0x8000000008147812 */ /* 0x000fe200078efcff */
[----:B------:R-:W-:Y:S01]  /*1ff0*/  UMOV UR5, URZ ;  /* 0x000000ff00057c82 */ /* 0x000fe20008000000 */
[----:B------:R-:W-:-:S05]  /*2000*/  UMOV UR4, URZ ;  /* 0x000000ff00047c82 */ /* 0x000fca0008000000 */
.L_x_27:
        /* <DEDUP_REMOVED lines=18> */
[-C--:B------:R-:W-:Y:S01]  /*2130*/  @P0 MOV R10, R14.reuse ;  /* 0x0000000e000a0202 */ /* 0x080fe20000000f00 */
[--C-:B------:R-:W-:Y:S01]  /*2140*/  @P2 IMAD.MOV.U32 R12, RZ, RZ, R14.reuse ;  /* 0x000000ffff0c2224 */ /* 0x100fe200078e000e */
[----:B------:R-:W-:Y:S01]  /*2150*/  @P4 MOV R18, R14 ;  /* 0x0000000e00124202 */ /* 0x000fe20000000f00 */
        /* <DEDUP_REMOVED lines=19> */
[----:B------:R-:W-:Y:S01]  /*2290*/  @P4 IMAD.MOV.U32 R8, RZ, RZ, R11 ;  /* 0x000000ffff084224 */ /* 0x000fe200078e000b */
[----:B------:R-:W-:Y:S01]  /*22a0*/  ISETP.EQ.AND P4, PT, R15, 0x4, PT ;  /* 0x000000040f00780c */ /* 0x000fe20003f82270 */
[--C-:B------:R-:W-:Y:S01]  /*22b0*/  @P2 IMAD.MOV.U32 R8, RZ, RZ, R12.reuse ;  /* 0x000000ffff082224 */ /* 0x100fe200078e000c */
[----:B------:R-:W-:Y:S01]  /*22c0*/  @P2 MOV R14, R11 ;  /* 0x0000000b000e2202 */ /* 0x000fe20000000f00 */
[----:B------:R-:W-:Y:S01]  /*22d0*/  @P1 IMAD.MOV.U32 R14, RZ, RZ, R12 ;  /* 0x000000ffff0e1224 */ /* 0x000fe200078e000c */
[----:B------:R-:W-:Y:S01]  /*22e0*/  @P0 MOV R14, R13 ;  /* 0x0000000d000e0202 */ /* 0x000fe20000000f00 */
[----:B------:R-:W-:-:S02]  /*22f0*/  @P1 IMAD.MOV.U32 R8, RZ, RZ, R13 ;  /* 0x000000ffff081224 */ /* 0x000fc400078e000d */
[--C-:B------:R-:W-:Y:S02]  /*2300*/  @P0 IMAD.MOV.U32 R8, RZ, RZ, R18.reuse ;  /* 0x000000ffff080224 */ /* 0x100fe400078e0012 */
[----:B------:R-:W-:Y:S01]  /*2310*/  @P3 IMAD.MOV.U32 R14, RZ, RZ, R18 ;  /* 0x000000ffff0e3224 */ /* 0x000fe200078e0012 */
[----:B------:R-:W-:Y:S01]  /*2320*/  @P5 MOV R14, R19 ;  /* 0x00000013000e5202 */ /* 0x000fe20000000f00 */
[----:B------:R-:W-:Y:S02]  /*2330*/  @P3 IMAD.MOV.U32 R8, RZ, RZ, R19 ;  /* 0x000000ffff083224 */ /* 0x000fe400078e0013 */
[--C-:B------:R-:W-:Y:S02]  /*2340*/  @P5 IMAD.MOV.U32 R8, RZ, RZ, R21.reuse ;  /* 0x000000ffff085224 */ /* 0x100fe400078e0015 */
[----:B------:R-:W-:Y:S01]  /*2350*/  @P4 IMAD.MOV.U32 R14, RZ, RZ, R21 ;  /* 0x000000ffff0e4224 */ /* 0x000fe200078e0015 */
[----:B------:R-:W-:Y:S06]  /*2360*/  @!P6 BRA `(.L_x_29) ;  /* 0x000000000028e947 */ /* 0x000fec0003800000 */
[----:B------:R-:W-:Y:S01]  /*2370*/  @P1 IMAD.MOV.U32 R10, RZ, RZ, R11 ;  /* 0x000000ffff0a1224 */ /* 0x000fe200078e000b */
[----:B------:R-:W-:Y:S01]  /*2380*/  @P0 MOV R10, R12 ;  /* 0x0000000c000a0202 */ /* 0x000fe20000000f00 */
[----:B------:R-:W-:Y:S01]  /*2390*/  @P3 IMAD.MOV.U32 R10, RZ, RZ, R13 ;  /* 0x000000ffff0a3224 */ /* 0x000fe200078e000d */
[----:B------:R-:W-:Y:S01]  /*23a0*/  ISETP.EQ.AND P0, PT, R15, 0x8, PT ;  /* 0x000000080f00780c */ /* 0x000fe20003f02270 */
[----:B------:R-:W-:Y:S01]  /*23b0*/  @P5 IMAD.MOV.U32 R10, RZ, RZ, R18 ;  /* 0x000000ffff0a5224 */ /* 0x000fe200078e0012 */
[----:B------:R-:W-:Y:S01]  /*23c0*/  LOP3.LUT R9, R9, 0x1f, RZ, 0xc0, !PT ;  /* 0x0000001f09097812 */ /* 0x000fe200078ec0ff */
[----:B------:R-:W-:-:S03]  /*23d0*/  @P4 IMAD.MOV.U32 R10, RZ, RZ, R19 ;  /* 0x000000ffff0a4224 */ /* 0x000fc600078e0013 */
[----:B------:R-:W-:-:S07]  /*23e0*/  SHF.L.W.U32.HI R8, R14, R9, R8 ;  /* 0x000000090e087219 */ /* 0x000fce0000010e08 */
[----:B------:R-:W-:-:S04]  /*23f0*/  @P0 MOV R10, R21 ;  /* 0x00000015000a0202 */ /* 0x000fc80000000f00 */
[----:B------:R-:W-:-:S07]  /*2400*/  SHF.L.W.U32.HI R14, R10, R9, R14 ;  /* 0x000000090a0e7219 */ /* 0x000fce0000010e0e */
.L_x_29:
[----:B------:R-:W-:Y:S05]  /*2410*/  BSYNC.RECONVERGENT B2 ;  /* 0x0000000000027941 */ /* 0x000fea0003800200 */
.L_x_28:
        /* <DEDUP_REMOVED lines=9> */
[----:B------:R-:W0:Y:S01]  /*24b0*/  I2F.F64.S64 R10, R12 ;  /* 0x0000000c000a7312 */ /* 0x000e220000301c00 */
[C---:B------:R-:W-:Y:S02]  /*24c0*/  LOP3.LUT R5, R9.reuse, R5, RZ, 0x3c, !PT ;  /* 0x0000000509057212 */ /* 0x040fe400078e3cff */
[----:B------:R-:W-:Y:S02]  /*24d0*/  LEA.HI R8, R9, R8, RZ, 0x1 ;  /* 0x0000000809087211 */ /* 0x000fe400078f08ff */
[----:B------:R-:W-:-:S03]  /*24e0*/  ISETP.GE.AND P1, PT, R5, RZ, PT ;  /* 0x000000ff0500720c */ /* 0x000fc60003f26270 */
[----:B------:R-:W-:-:S04]  /*24f0*/  IMAD.MOV R5, RZ, RZ, -R8 ;  /* 0x000000ffff057224 */ /* 0x000fc800078e0a08 */
[----:B------:R-:W-:Y:S01]  /*2500*/  @!P0 IMAD.MOV.U32 R8, RZ, RZ, R5 ;  /* 0x000000ffff088224 */ /* 0x000fe200078e0005 */
[----:B0-----:R-:W-:-:S10]  /*2510*/  DMUL R10, R10, UR4 ;  /* 0x000000040a0a7c28 */ /* 0x001fd40008000000 */
[----:B------:R-:W0:Y:S02]  /*2520*/  F2F.F32.F64 R10, R10 ;  /* 0x0000000a000a7310 */ /* 0x000e240000301000 */
[----:B0-----:R-:W-:-:S07]  /*2530*/  FSEL R9, -R10, R10, !P1 ;  /* 0x0000000a0a097208 */ /* 0x001fce0004800100 */
.L_x_26:
[----:B------:R-:W-:Y:S05]  /*2540*/  BSYNC.RECONVERGENT B1 ;  /* 0x0000000000017941 */ /* 0x000fea0003800200 */
.L_x_25:
[----:B------:R-:W-:Y:S01]  /*2550*/  MOV R5, 0x37cbac00 ;  /* 0x37cbac0000057802 */ /* 0x000fe20000000f00 */
[----:B------:R-:W-:Y:S01]  /*2560*/  FMUL R10, R9, R9 ;  /* 0x00000009090a7220 */ /* 0x000fe20000400000 */
[C---:B------:R-:W-:Y:S01]  /*2570*/  LOP3.LUT R11, R8.reuse, 0x1, RZ, 0xc0, !PT ;  /* 0x00000001080b7812 */ /* 0x040fe200078ec0ff */
[----:B------:R-:W-:Y:S01]  /*2580*/  IMAD.MOV.U32 R13, RZ, RZ, 0x3d2aaabb ;  /* 0x3d2aaabbff0d7424 */ /* 0x000fe200078e00ff */
[----:B------:R-:W-:Y:S01]  /*2590*/  LOP3.LUT P1, RZ, R8, 0x2, RZ, 0xc0, !PT ;  /* 0x0000000208ff7812 */ /* 0x000fe2000782c0ff */
[----:B------:R-:W-:Y:S01]  /*25a0*/  FFMA R5, R10, R5, -0.0013887860113754868507 ;  /* 0xbab607ed0a057423 */ /* 0x000fe20000000005 */
[----:B------:R-:W-:Y:S01]  /*25b0*/  ISETP.NE.U32.AND P0, PT, R11, 0x1, PT ;  /* 0x000000010b00780c */ /* 0x000fe20003f05070 */
[----:B------:R-:W-:-:S03]  /*25c0*/  IMAD.MOV.U32 R12, RZ, RZ, 0x3effffff ;  /* 0x3effffffff0c7424 */ /* 0x000fc600078e00ff */
[----:B------:R-:W-:Y:S02]  /*25d0*/  FSEL R11, R5, -0.00019574658654164522886, !P0 ;  /* 0xb94d4153050b7808 */ /* 0x000fe40004000000 */
[----:B------:R-:W-:Y:S02]  /*25e0*/  FSEL R13, R13, 0.0083327032625675201416, !P0 ;  /* 0x3c0885e40d0d7808 */ /* 0x000fe40004000000 */
[----:B------:R-:W-:Y:S02]  /*25f0*/  FSEL R5, R9, 1, P0 ;  /* 0x3f80000009057808 */ /* 0x000fe40000000000 */
[----:B------:R-:W-:Y:S01]  /*2600*/  FSEL R12, -R12, -0.16666662693023681641, !P0 ;  /* 0xbe2aaaa80c0c7808 */ /* 0x000fe20004000100 */
[C---:B------:R-:W-:Y:S02]  /*2610*/  FFMA R11, R10.reuse, R11, R13 ;  /* 0x0000000b0a0b7223 */ /* 0x040fe4000000000d */
[C---:B------:R-:W-:Y:S02]  /*2620*/  FFMA R8, R10.reuse, R5, RZ ;  /* 0x000000050a087223 */ /* 0x040fe400000000ff */
[----:B------:R-:W-:-:S04]  /*2630*/  FFMA R11, R10, R11, R12 ;  /* 0x0000000b0a0b7223 */ /* 0x000fc8000000000c */
[----:B------:R-:W-:-:S04]  /*2640*/  FFMA R5, R8, R11, R5 ;  /* 0x0000000b08057223 */ /* 0x000fc80000000005 */
[----:B------:R-:W-:-:S04]  /*2650*/  @P1 FADD R5, RZ, -R5 ;  /* 0x80000005ff051221 */ /* 0x000fc80000000000 */
[----:B------:R-:W-:-:S04]  /*2660*/  FMUL R5, R5, 0.029999999329447746277 ;  /* 0x3cf5c28f05057820 */ /* 0x000fc80000400000 */
[----:B------:R-:W-:-:S04]  /*2670*/  FMUL R5, R5, UR10 ;  /* 0x0000000a05057c20 */ /* 0x000fc80008400000 */
[----:B------:R-:W-:-:S04]  /*2680*/  FMUL R5, R5, R6 ;  /* 0x0000000605057220 */ /* 0x000fc80000400000 */
[--C-:B------:R-:W-:Y:S01]  /*2690*/  FADD R17, R17, R5.reuse ;  /* 0x0000000511117221 */ /* 0x100fe20000000000 */
[----:B------:R-:W-:Y:S01]  /*26a0*/  FFMA R16, R5, 0.5, R16 ;  /* 0x3f00000005107823 */ /* 0x000fe20000000010 */
[----:B------:R-:W-:-:S07]  /*26b0*/  FADD R7, R7, R5 ;  /* 0x0000000507077221 */ /* 0x000fce0000000000 */
.L_x_24:
[----:B------:R-:W-:Y:S05]  /*26c0*/  BSYNC.RECONVERGENT B0 ;  /* 0x0000000000007941 */ /* 0x000fea0003800200 */
.L_x_23:
[----:B------:R-:W0:Y:S01]  /*26d0*/  LDC.64 R8, c[0x0][0x388] ;  /* 0x0000e200ff087b82 */ /* 0x000e220000000a00 */
[----:B------:R-:W-:Y:S01]  /*26e0*/  FADD R17, R2, R17 ;  /* 0x0000001102117221 */ /* 0x000fe20000000000 */
[----:B------:R-:W-:Y:S01]  /*26f0*/  FADD R3, R3, R16 ;  /* 0x0000001003037221 */ /* 0x000fe20000000000 */
[----:B------:R-:W-:Y:S01]  /*2700*/  FADD R7, R4, R7 ;  /* 0x0000000704077221 */ /* 0x000fe20000000000 */
[----:B0-----:R-:W-:-:S05]  /*2710*/  IMAD.WIDE R8, R0, 0xc, R8 ;  /* 0x0000000c00087825 */ /* 0x001fca00078e0208 */
[----:B------:R-:W-:Y:S04]  /*2720*/  STG.E desc[UR6][R8.64], R17 ;  /* 0x0000001108007986 */ /* 0x000fe8000c101906 */
[----:B------:R-:W-:Y:S04]  /*2730*/  STG.E desc[UR6][R8.64+0x4], R3 ;  /* 0x0000040308007986 */ /* 0x000fe8000c101906 */
[----:B------:R-:W-:Y:S01]  /*2740*/  STG.E desc[UR6][R8.64+0x8], R7 ;  /* 0x0000080708007986 */ /* 0x000fe2000c101906 */
[----:B------:R-:W-:Y:S05]  /*2750*/  EXIT ;  /* 0x000000000000794d */ /* 0x000fea0003800000 */
        .weak           $__internal_0_$__cuda_sm3x_div_rn_noftz_f32_slowpath
        .type           $__internal_0_$__cuda_sm3x_div_rn_noftz_f32_slowpath,@function
        .size           $__internal_0_$__cuda_sm3x_div_rn_noftz_f32_slowpath,(.L_x_42 - $__internal_0_$__cuda_sm3x_div_rn_noftz_f32_slowpath)
$__internal_0_$__cuda_sm3x_div_rn_noftz_f32_slowpath:
[----:B------:R-:W-:Y:S01]  /*2760*/  SHF.R.U32.HI R15, RZ, 0x17, R8 ;  /* 0x00000017ff0f7819 */ /* 0x000fe20000011608 */
[----:B------:R-:W-:Y:S01]  /*2770*/  BSSY.RECONVERGENT B2, `(.L_x_30) ;  /* 0x0000062000027945 */ /* 0x000fe20003800200 */
[----:B------:R-:W-:Y:S02]  /*2780*/  SHF.R.U32.HI R16, RZ, 0x17, R7 ;  /* 0x00000017ff107819 */ /* 0x000fe40000011607 */
[----:B------:R-:W-:Y:S02]  /*2790*/  LOP3.LUT R15, R15, 0xff, RZ, 0xc0, !PT ;  /* 0x000000ff0f0f7812 */ /* 0x000fe400078ec0ff */
[----:B------:R-:W-:-:S03]  /*27a0*/  LOP3.LUT R22, R16, 0xff, RZ, 0xc0, !PT ;  /* 0x000000ff10167812 */ /* 0x000fc600078ec0ff */
[----:B------:R-:W-:Y:S01]  /*27b0*/  VIADD R20, R15, 0xffffffff ;  /* 0xffffffff0f147836 */ /* 0x000fe20000000000 */
[----:B------:R-:W-:-:S04]  /*27c0*/  IADD3 R17, PT, PT, R22, -0x1, RZ ;  /* 0xffffffff16117810 */ /* 0x000fc80007ffe0ff */
[----:B------:R-:W-:-:S04]  /*27d0*/  ISETP.GT.U32.AND P0, PT, R20, 0xfd, PT ;  /* 0x000000fd1400780c */ /* 0x000fc80003f04070 */
[----:B------:R-:W-:-:S13]  /*27e0*/  ISETP.GT.U32.OR P0, PT, R17, 0xfd, P0 ;  /* 0x000000fd1100780c */ /* 0x000fda0000704470 */
[----:B------:R-:W-:Y:S01]  /*27f0*/  @!P0 IMAD.MOV.U32 R16, RZ, RZ, RZ ;  /* 0x000000ffff108224 */ /* 0x000fe200078e00ff */
[----:B------:R-:W-:Y:S06]  /*2800*/  @!P0 BRA `(.L_x_31) ;  /* 0x00000000005c8947 */ /* 0x000fec0003800000 */
[----:B------:R-:W-:Y:S02]  /*2810*/  FSETP.GTU.FTZ.AND P0, PT, |R7|, +INF , PT ;  /* 0x7f8000000700780b */ /* 0x000fe40003f1c200 */
[----:B------:R-:W-:-:S04]  /*2820*/  FSETP.GTU.FTZ.AND P1, PT, |R8|, +INF , PT ;  /* 0x7f8000000800780b */ /* 0x000fc80003f3c200 */
[----:B------:R-:W-:-:S13]  /*2830*/  PLOP3.LUT P0, PT, P0, P1, PT, 0xf8, 0x8f ;  /* 0x00000000008f781c */ /* 0x000fda0000703f70 */
[----:B------:R-:W-:Y:S05]  /*2840*/  @P0 BRA `(.L_x_32) ;  /* 0x00000004004c0947 */ /* 0x000fea0003800000 */
[----:B------:R-:W-:-:S13]  /*2850*/  LOP3.LUT P0, RZ, R8, 0x7fffffff, R7, 0xc8, !PT ;  /* 0x7fffffff08ff7812 */ /* 0x000fda000780c807 */
[----:B------:R-:W-:Y:S05]  /*2860*/  @!P0 BRA `(.L_x_33) ;  /* 0x00000004003c8947 */ /* 0x000fea0003800000 */
[C---:B------:R-:W-:Y:S02]  /*2870*/  FSETP.NEU.FTZ.AND P0, PT, |R7|.reuse, +INF , PT ;  /* 0x7f8000000700780b */ /* 0x040fe40003f1d200 */
[----:B------:R-:W-:Y:S02]  /*2880*/  FSETP.NEU.FTZ.AND P2, PT, |R8|, +INF , PT ;  /* 0x7f8000000800780b */ /* 0x000fe40003f5d200 */
[----:B------:R-:W-:-:S11]  /*2890*/  FSETP.NEU.FTZ.AND P1, PT, |R7|, +INF , PT ;  /* 0x7f8000000700780b */ /* 0x000fd60003f3d200 */
[----:B------:R-:W-:Y:S05]  /*28a0*/  @!P2 BRA !P0, `(.L_x_33) ;  /* 0x00000004002ca947 */ /* 0x000fea0004000000 */
[----:B------:R-:W-:-:S04]  /*28b0*/  LOP3.LUT P0, RZ, R7, 0x7fffffff, RZ, 0xc0, !PT ;  /* 0x7fffffff07ff7812 */ /* 0x000fc8000780c0ff */
[----:B------:R-:W-:-:S13]  /*28c0*/  PLOP3.LUT P0, PT, P2, P0, PT, 0x2f, 0xf2 ;  /* 0x0000000000f2781c */ /* 0x000fda0001700577 */
[----:B------:R-:W-:Y:S05]  /*28d0*/  @P0 BRA `(.L_x_34) ;  /* 0x0000000400180947 */ /* 0x000fea0003800000 */
[----:B------:R-:W-:-:S04]  /*28e0*/  LOP3.LUT P0, RZ, R8, 0x7fffffff, RZ, 0xc0, !PT ;  /* 0x7fffffff08ff7812 */ /* 0x000fc8000780c0ff */
[----:B------:R-:W-:-:S13]  /*28f0*/  PLOP3.LUT P0, PT, P1, P0, PT, 0x2f, 0xf2 ;  /* 0x0000000000f2781c */ /* 0x000fda0000f00577 */
[----:B------:R-:W-:Y:S05]  /*2900*/  @P0 BRA `(.L_x_35) ;  /* 0x0000000400000947 */ /* 0x000fea0003800000 */
[----:B------:R-:W-:Y:S02]  /*2910*/  ISETP.GE.AND P0, PT, R17, RZ, PT ;  /* 0x000000ff1100720c */ /* 0x000fe40003f06270 */
[----:B------:R-:W-:-:S11]  /*2920*/  ISETP.GE.AND P1, PT, R20, RZ, PT ;  /* 0x000000ff1400720c */ /* 0x000fd60003f26270 */
[----:B------:R-:W-:Y:S02]  /*2930*/  @P0 IMAD.MOV.U32 R16, RZ, RZ, RZ ;  /* 0x000000ffff100224 */ /* 0x000fe400078e00ff */
[----:B------:R-:W-:Y:S01]  /*2940*/  @!P0 FFMA R7, R7, 1.84467440737095516160e+19, RZ ;  /* 0x5f80000007078823 */ /* 0x000fe200000000ff */
[----:B------:R-:W-:Y:S02]  /*2950*/  @!P0 IMAD.MOV.U32 R16, RZ, RZ, -0x40 ;  /* 0xffffffc0ff108424 */ /* 0x000fe400078e00ff */
[----:B------:R-:W-:-:S03]  /*2960*/  @!P1 FFMA R8, R8, 1.84467440737095516160e+19, RZ ;  /* 0x5f80000008089823 */ /* 0x000fc600000000ff */
[----:B------:R-:W-:-:S07]  /*2970*/  @!P1 IADD3 R16, PT, PT, R16, 0x40, RZ ;  /* 0x0000004010109810 */ /* 0x000fce0007ffe0ff */
.L_x_31:
[----:B------:R-:W-:Y:S01]  /*2980*/  LEA R17, R15, 0xc0800000, 0x17 ;  /* 0xc08000000f117811 */ /* 0x000fe200078eb8ff */
[----:B------:R-:W-:Y:S01]  /*2990*/  VIADD R22, R22, 0xffffff81 ;  /* 0xffffff8116167836 */ /* 0x000fe20000000000 */
[----:B------:R-:W-:Y:S03]  /*29a0*/  BSSY.RECONVERGENT B3, `(.L_x_36) ;  /* 0x0000035000037945 */ /* 0x000fe60003800200 */
[----:B------:R-:W-:Y:S02]  /*29b0*/  IMAD.IADD R21, R8, 0x1, -R17 ;  /* 0x0000000108157824 */ /* 0x000fe400078e0a11 */
[C---:B------:R-:W-:Y:S02]  /*29c0*/  IMAD R7, R22.reuse, -0x800000, R7 ;  /* 0xff80000016077824 */ /* 0x040fe400078e0207 */
[----:B------:R0:W1:Y:S01]  /*29d0*/  MUFU.RCP R8, R21 ;  /* 0x0000001500087308 */ /* 0x0000620000001000 */
[----:B------:R-:W-:Y:S01]  /*29e0*/  FADD.FTZ R20, -R21, -RZ ;  /* 0x800000ff15147221 */ /* 0x000fe20000010100 */
[----:B0-----:R-:W-:-:S05]  /*29f0*/  IADD3 R21, PT, PT, R22, 0x7f, -R15 ;  /* 0x0000007f16157810 */ /* 0x001fca0007ffe80f */
[----:B------:R-:W-:Y:S02]  /*2a00*/  IMAD.IADD R16, R21, 0x1, R16 ;  /* 0x0000000115107824 */ /* 0x000fe400078e0210 */
[----:B-1----:R-:W-:-:S04]  /*2a10*/  FFMA R17, R8, R20, 1 ;  /* 0x3f80000008117423 */ /* 0x002fc80000000014 */
[----:B------:R-:W-:-:S04]  /*2a20*/  FFMA R8, R8, R17, R8 ;  /* 0x0000001108087223 */ /* 0x000fc80000000008 */
[----:B------:R-:W-:-:S04]  /*2a30*/  FFMA R17, R7, R8, RZ ;  /* 0x0000000807117223 */ /* 0x000fc800000000ff */
[----:B------:R-:W-:-:S04]  /*2a40*/  FFMA R23, R20, R17, R7 ;  /* 0x0000001114177223 */ /* 0x000fc80000000007 */
[----:B------:R-:W-:-:S04]  /*2a50*/  FFMA R17, R8, R23, R17 ;  /* 0x0000001708117223 */ /* 0x000fc80000000011 */
[----:B------:R-:W-:-:S04]  /*2a60*/  FFMA R20, R20, R17, R7 ;  /* 0x0000001114147223 */ /* 0x000fc80000000007 */
[----:B------:R-:W-:-:S05]  /*2a70*/  FFMA R7, R8, R20, R17 ;  /* 0x0000001408077223 */ /* 0x000fca0000000011 */
[----:B------:R-:W-:-:S04]  /*2a80*/  SHF.R.U32.HI R15, RZ, 0x17, R7 ;  /* 0x00000017ff0f7819 */ /* 0x000fc80000011607 */
[----:B------:R-:W-:-:S04]  /*2a90*/  LOP3.LUT R15, R15, 0xff, RZ, 0xc0, !PT ;  /* 0x000000ff0f0f7812 */ /* 0x000fc800078ec0ff */
[----:B------:R-:W-:-:S05]  /*2aa0*/  IADD3 R21, PT, PT, R15, R16, RZ ;  /* 0x000000100f157210 */ /* 0x000fca0007ffe0ff */
[----:B------:R-:W-:-:S05]  /*2ab0*/  VIADD R15, R21, 0xffffffff ;  /* 0xffffffff150f7836 */ /* 0x000fca0000000000 */
[----:B------:R-:W-:-:S13]  /*2ac0*/  ISETP.GE.U32.AND P0, PT, R15, 0xfe, PT ;  /* 0x000000fe0f00780c */ /* 0x000fda0003f06070 */
[----:B------:R-:W-:Y:S05]  /*2ad0*/  @!P0 BRA `(.L_x_37) ;  /* 0x0000000000808947 */ /* 0x000fea0003800000 */
[----:B------:R-:W-:-:S13]  /*2ae0*/  ISETP.GT.AND P0, PT, R21, 0xfe, PT ;  /* 0x000000fe1500780c */ /* 0x000fda0003f04270 */
[----:B------:R-:W-:Y:S05]  /*2af0*/  @P0 BRA `(.L_x_38) ;  /* 0x00000000006c0947 */ /* 0x000fea0003800000 */
[----:B------:R-:W-:-:S13]  /*2b00*/  ISETP.GE.AND P0, PT, R21, 0x1, PT ;  /* 0x000000011500780c */ /* 0x000fda0003f06270 */
[----:B------:R-:W-:Y:S05]  /*2b10*/  @P0 BRA `(.L_x_39) ;  /* 0x0000000000740947 */ /* 0x000fea0003800000 */
[----:B------:R-:W-:Y:S02]  /*2b20*/  ISETP.GE.AND P0, PT, R21, -0x18, PT ;  /* 0xffffffe81500780c */ /* 0x000fe40003f06270 */
[----:B------:R-:W-:-:S11]  /*2b30*/  LOP3.LUT R7, R7, 0x80000000, RZ, 0xc0, !PT ;  /* 0x8000000007077812 */ /* 0x000fd600078ec0ff */
[----:B------:R-:W-:Y:S05]  /*2b40*/  @!P0 BRA `(.L_x_39) ;  /* 0x0000000000688947 */ /* 0x000fea0003800000 */
[CCC-:B------:R-:W-:Y:S01]  /*2b50*/  FFMA.RZ R15, R8.reuse, R20.reuse, R17.reuse ;  /* 0x00000014080f7223 */ /* 0x1c0fe2000000c011 */
[C---:B------:R-:W-:Y:S02]  /*2b60*/  ISETP.NE.AND P2, PT, R21.reuse, RZ, PT ;  /* 0x000000ff1500720c */ /* 0x040fe40003f45270 */
[----:B------:R-:W-:Y:S02]  /*2b70*/  ISETP.NE.AND P1, PT, R21, RZ, PT ;  /* 0x000000ff1500720c */ /* 0x000fe40003f25270 */
[----:B------:R-:W-:Y:S01]  /*2b80*/  LOP3.LUT R16, R15, 0x7fffff, RZ, 0xc0, !PT ;  /* 0x007fffff0f107812 */ /* 0x000fe200078ec0ff */
[CCC-:B------:R-:W-:Y:S01]  /*2b90*/  FFMA.RP R15, R8.reuse, R20.reuse, R17.reuse ;  /* 0x00000014080f7223 */ /* 0x1c0fe20000008011 */
[----:B------:R-:W-:Y:S01]  /*2ba0*/  FFMA.RM R8, R8, R20, R17 ;  /* 0x0000001408087223 */ /* 0x000fe20000004011 */
[----:B------:R-:W-:Y:S01]  /*2bb0*/  VIADD R17, R21, 0x20 ;  /* 0x0000002015117836 */ /* 0x000fe20000000000 */
[----:B------:R-:W-:Y:S01]  /*2bc0*/  LOP3.LUT R16, R16, 0x800000, RZ, 0xfc, !PT ;  /* 0x0080000010107812 */ /* 0x000fe200078efcff */
[----:B------:R-:W-:-:S02]  /*2bd0*/  IMAD.MOV R20, RZ, RZ, -R21 ;  /* 0x000000ffff147224 */ /* 0x000fc400078e0a15 */
[----:B------:R-:W-:Y:S02]  /*2be0*/  FSETP.NEU.FTZ.AND P0, PT, R15, R8, PT ;  /* 0x000000080f00720b */ /* 0x000fe40003f1d000 */
[----:B------:R-:W-:Y:S02]  /*2bf0*/  SHF.L.U32 R17, R16, R17, RZ ;  /* 0x0000001110117219 */ /* 0x000fe400000006ff */
[----:B------:R-:W-:Y:S02]  /*2c00*/  SEL R15, R20, RZ, P2 ;  /* 0x000000ff140f7207 */ /* 0x000fe40001000000 */
[----:B------:R-:W-:Y:S02]  /*2c10*/  ISETP.NE.AND P1, PT, R17, RZ, P1 ;  /* 0x000000ff1100720c */ /* 0x000fe40000f25270 */
[----:B------:R-:W-:Y:S02]  /*2c20*/  SHF.R.U32.HI R15, RZ, R15, R16 ;  /* 0x0000000fff0f7219 */ /* 0x000fe40000011610 */
[----:B------:R-:W-:-:S02]  /*2c30*/  PLOP3.LUT P0, PT, P0, P1, PT, 0xf8, 0x8f ;  /* 0x00000000008f781c */ /* 0x000fc40000703f70 */
[----:B------:R-:W-:Y:S02]  /*2c40*/  SHF.R.U32.HI R17, RZ, 0x1, R15 ;  /* 0x00000001ff117819 */ /* 0x000fe4000001160f */
[----:B------:R-:W-:-:S04]  /*2c50*/  SEL R8, RZ, 0x1, !P0 ;  /* 0x00000001ff087807 */ /* 0x000fc80004000000 */
[----:B------:R-:W-:-:S04]  /*2c60*/  LOP3.LUT R8, R8, 0x1, R17, 0xf8, !PT ;  /* 0x0000000108087812 */ /* 0x000fc800078ef811 */
[----:B------:R-:W-:-:S04]  /*2c70*/  LOP3.LUT R8, R8, R15, RZ, 0xc0, !PT ;  /* 0x0000000f08087212 */ /* 0x000fc800078ec0ff */
[----:B------:R-:W-:-:S04]  /*2c80*/  IADD3 R8, PT, PT, R17, R8, RZ ;  /* 0x0000000811087210 */ /* 0x000fc80007ffe0ff */
[----:B------:R-:W-:Y:S01]  /*2c90*/  LOP3.LUT R7, R8, R7, RZ, 0xfc, !PT ;  /* 0x0000000708077212 */ /* 0x000fe200078efcff */
[----:B------:R-:W-:Y:S06]  /*2ca0*/  BRA `(.L_x_39) ;  /* 0x0000000000107947 */ /* 0x000fec0003800000 */
.L_x_38:
[----:B------:R-:W-:-:S04]  /*2cb0*/  LOP3.LUT R7, R7, 0x80000000, RZ, 0xc0, !PT ;  /* 0x8000000007077812 */ /* 0x000fc800078ec0ff */
[----:B------:R-:W-:Y:S01]  /*2cc0*/  LOP3.LUT R7, R7, 0x7f800000, RZ, 0xfc, !PT ;  /* 0x7f80000007077812 */ /* 0x000fe200078efcff */
[----:B------:R-:W-:Y:S06]  /*2cd0*/  BRA `(.L_x_39) ;  /* 0x0000000000047947 */ /* 0x000fec0003800000 */
.L_x_37:
[----:B------:R-:W-:-:S07]  /*2ce0*/  IMAD R7, R16, 0x800000, R7 ;  /* 0x0080000010077824 */ /* 0x000fce00078e0207 */
.L_x_39:
[----:B------:R-:W-:Y:S05]  /*2cf0*/  BSYNC.RECONVERGENT B3 ;  /* 0x0000000000037941 */ /* 0x000fea0003800200 */
.L_x_36:
[----:B------:R-:W-:Y:S05]  /*2d00*/  BRA `(.L_x_40) ;  /* 0x0000000000207947 */ /* 0x000fea0003800000 */
.L_x_35:
[----:B------:R-:W-:-:S04]  /*2d10*/  LOP3.LUT R7, R8, 0x80000000, R7, 0x48, !PT ;  /* 0x8000000008077812 */ /* 0x000fc800078e4807 */
[----:B------:R-:W-:Y:S01]  /*2d20*/  LOP3.LUT R7, R7, 0x7f800000, RZ, 0xfc, !PT ;  /* 0x7f80000007077812 */ /* 0x000fe200078efcff */
[----:B------:R-:W-:Y:S06]  /*2d30*/  BRA `(.L_x_40) ;  /* 0x0000000000147947 */ /* 0x000fec0003800000 */
.L_x_34:
[----:B------:R-:W-:Y:S01]  /*2d40*/  LOP3.LUT R7, R8, 0x80000000, R7, 0x48, !PT ;  /* 0x8000000008077812 */ /* 0x000fe200078e4807 */
[----:B------:R-:W-:Y:S06]  /*2d50*/  BRA `(.L_x_40) ;  /* 0x00000000000c7947 */ /* 0x000fec0003800000 */
.L_x_33:
[----:B------:R-:W0:Y:S01]  /*2d60*/  MUFU.RSQ R7, -QNAN ;  /* 0xffc0000000077908 */ /* 0x000e220000001400 */
[----:B------:R-:W-:Y:S05]  /*2d70*/  BRA `(.L_x_40) ;  /* 0x0000000000047947 */ /* 0x000fea0003800000 */
.L_x_32:
[----:B------:R-:W-:-:S07]  /*2d80*/  FADD.FTZ R7, R7, R8 ;  /* 0x0000000807077221 */ /* 0x000fce0000010000 */
.L_x_40:
[----:B------:R-:W-:Y:S05]  /*2d90*/  BSYNC.RECONVERGENT B2 ;  /* 0x0000000000027941 */ /* 0x000fea0003800200 */
.L_x_30:
[----:B------:R-:W-:-:S04]  /*2da0*/  IMAD.MOV.U32 R15, RZ, RZ, 0x0 ;  /* 0x00000000ff0f7424 */ /* 0x000fc800078e00ff */
[----:B0-----:R-:W-:Y:S05]  /*2db0*/  RET.REL.NODEC R14 `(deform_foliage_kernel) ;  /* 0xffffffd00e907950 */ /* 0x001fea0003c3ffff */
.L_x_41:
[----:B------:R-:W-:-:S00]  /*2dc0*/  BRA `(.L_x_41) ;  /* 0xfffffffc00fc7947 */ /* 0x000fc0000383ffff */
[----:B------:R-:W-:-:S00]  /*2dd0*/  NOP ;  /* 0x0000000000007918 */ /* 0x000fc00000000000 */
        /* <DEDUP_REMOVED lines=10> */
.L_x_42:


//--------------------- .nv.global.init           --------------------------
	.section	.nv.global.init,"aw",@progbits
	.align	4
.nv.global.init:
	.type		__cudart_i2opi_f,@object
	.size		__cudart_i2opi_f,(.L_0 - __cudart_i2opi_f)
__cudart_i2opi_f:
        /*0000*/ 	.byte	0x41, 0x90, 0x43, 0x3c, 0x99, 0x95, 0x62, 0xdb, 0xc0, 0xdd, 0x34, 0xf5, 0xd1, 0x57, 0x27, 0xfc
        /*0010*/ 	.byte	0x29, 0x15, 0x44, 0x4e, 0x6e, 0x83, 0xf9, 0xa2
.L_0:


//--------------------- .nv.shared.reserved.0     --------------------------
	.section	.nv.shared.reserved.0,"aw",@nobits
	.weak		__nv_reservedSMEM_offset_0_alias
	.size		__nv_reservedSMEM_offset_0_alias, 0, 64
	.other		__nv_reservedSMEM_offset_0_alias,@"STO_CUDA_RESERVED_SHARED STV_DEFAULT"
__nv_reservedSMEM_offset_0_alias:
	.zero		0
	.zero		64


//--------------------- .nv.constant0.deform_foliage_kernel --------------------------
	.section	.nv.constant0.deform_foliage_kernel,"a",@progbits
	.sectionflags	@""
	.align	4
.nv.constant0.deform_foliage_kernel:
	.zero		968


//--------------------- SYMBOLS --------------------------

	.type		.nv.reservedSmem.offset0,@object
	.size		.nv.reservedSmem.offset0,0x4
